//
// Generated by NVIDIA NVVM Compiler
//
// Compiler Build ID: CL-36424714
// Cuda compilation tools, release 13.0, V13.0.88
// Based on NVVM 20.0.0
//

.version 9.0
.target sm_100
.address_size 64

	// .globl	pixelDiff_kernel
.extern .shared .align 16 .b8 sdata[];

.visible .entry pixelDiff_kernel(
	.param .u64 .ptr .align 1 pixelDiff_kernel_param_0,
	.param .u64 .ptr .align 1 pixelDiff_kernel_param_1,
	.param .u64 .ptr .align 1 pixelDiff_kernel_param_2,
	.param .u64 .ptr .align 1 pixelDiff_kernel_param_3,
	.param .u32 pixelDiff_kernel_param_4,
	.param .u32 pixelDiff_kernel_param_5,
	.param .u32 pixelDiff_kernel_param_6,
	.param .u32 pixelDiff_kernel_param_7,
	.param .u64 .ptr .align 1 pixelDiff_kernel_param_8,
	.param .u64 .ptr .align 1 pixelDiff_kernel_param_9,
	.param .u64 .ptr .align 1 pixelDiff_kernel_param_10,
	.param .u32 pixelDiff_kernel_param_11
)
{
	.reg .pred 	%p<9>;
	.reg .b32 	%r<115>;
	.reg .b32 	%f<68>;
	.reg .b64 	%rd<128>;

	ld.param.u64 	%rd8, [pixelDiff_kernel_param_3];
	ld.param.u32 	%r34, [pixelDiff_kernel_param_4];
	ld.param.u32 	%r35, [pixelDiff_kernel_param_5];
	ld.param.u32 	%r36, [pixelDiff_kernel_param_6];
	ld.param.u32 	%r37, [pixelDiff_kernel_param_7];
	ld.param.u64 	%rd9, [pixelDiff_kernel_param_8];
	ld.param.u64 	%rd10, [pixelDiff_kernel_param_9];
	ld.param.u64 	%rd11, [pixelDiff_kernel_param_10];
	ld.param.u32 	%r38, [pixelDiff_kernel_param_11];
	cvta.to.global.u64 	%rd1, %rd10;
	cvta.to.global.u64 	%rd2, %rd11;
	cvta.to.global.u64 	%rd3, %rd9;
	cvta.to.global.u64 	%rd4, %rd8;
	mov.u32 	%r1, %tid.x;
	mov.u32 	%r39, %ctaid.x;
	mov.u32 	%r40, %tid.y;
	mad.lo.s32 	%r2, %r38, %r39, %r40;
	mov.u32 	%r3, %ntid.x;
	mov.u32 	%r4, %ctaid.y;
	setp.lt.s32 	%p1, %r34, 1;
	mov.f32 	%f66, 0f00000000;
	mov.f32 	%f67, %f66;
	@%p1 bra 	$L__BB0_9;
	mul.lo.s32 	%r5, %r34, %r4;
	mul.lo.s32 	%r6, %r5, %r37;
	mad.lo.s32 	%r7, %r2, %r3, %r1;
	and.b32  	%r8, %r34, 3;
	setp.lt.u32 	%p2, %r34, 4;
	mov.f32 	%f67, 0f00000000;
	mov.b32 	%r114, 0;
	mov.f32 	%f66, %f67;
	@%p2 bra 	$L__BB0_4;
	and.b32  	%r114, %r34, 2147483644;
	neg.s32 	%r112, %r114;
	shl.b32 	%r11, %r35, 2;
	shl.b32 	%r12, %r35, 1;
	mul.lo.s32 	%r13, %r35, 3;
	add.s32 	%r110, %r6, 2;
	shl.b32 	%r15, %r37, 2;
	mad.lo.s32 	%r43, %r37, %r5, %r37;
	add.s32 	%r109, %r43, 1;
	add.s32 	%r44, %r5, 2;
	mad.lo.s32 	%r108, %r37, %r44, 1;
	add.s32 	%r45, %r5, 3;
	mad.lo.s32 	%r107, %r37, %r45, 1;
	mov.f32 	%f67, 0f00000000;
	mov.b32 	%r111, 0;
	mul.wide.u32 	%rd22, %r7, 4;
$L__BB0_3:
	.pragma "nounroll";
	add.s32 	%r46, %r110, -1;
	add.s32 	%r47, %r110, -2;
	mul.wide.u32 	%rd12, %r47, 4;
	add.s64 	%rd13, %rd4, %rd12;
	ld.global.u32 	%r48, [%rd13];
	mul.wide.u32 	%rd14, %r46, 4;
	add.s64 	%rd15, %rd4, %rd14;
	ld.global.u32 	%r49, [%rd15];
	mul.wide.u32 	%rd16, %r110, 4;
	add.s64 	%rd17, %rd4, %rd16;
	ld.global.u32 	%r50, [%rd17];
	mad.lo.s32 	%r51, %r49, %r36, %r50;
	add.s32 	%r52, %r111, %r51;
	mul.wide.u32 	%rd18, %r52, 8;
	add.s64 	%rd19, %rd3, %rd18;
	ld.global.u64 	%rd20, [%rd19];
	cvta.to.global.u64 	%rd21, %rd20;
	add.s64 	%rd23, %rd21, %rd22;
	ld.global.f32 	%f23, [%rd23];
	mul.wide.u32 	%rd24, %r48, 4;
	add.s64 	%rd25, %rd2, %rd24;
	ld.global.f32 	%f24, [%rd25];
	fma.rn.f32 	%f25, %f23, %f24, %f66;
	add.s64 	%rd26, %rd1, %rd24;
	ld.global.f32 	%f26, [%rd26];
	add.f32 	%f27, %f67, %f26;
	add.s32 	%r53, %r109, -1;
	mul.wide.u32 	%rd27, %r53, 4;
	add.s64 	%rd28, %rd4, %rd27;
	ld.global.u32 	%r54, [%rd28];
	add.s32 	%r55, %r109, 1;
	mul.wide.u32 	%rd29, %r109, 4;
	add.s64 	%rd30, %rd4, %rd29;
	ld.global.u32 	%r56, [%rd30];
	mul.wide.u32 	%rd31, %r55, 4;
	add.s64 	%rd32, %rd4, %rd31;
	ld.global.u32 	%r57, [%rd32];
	mad.lo.s32 	%r58, %r56, %r36, %r57;
	add.s32 	%r59, %r35, %r111;
	add.s32 	%r60, %r59, %r58;
	mul.wide.u32 	%rd33, %r60, 8;
	add.s64 	%rd34, %rd3, %rd33;
	ld.global.u64 	%rd35, [%rd34];
	cvta.to.global.u64 	%rd36, %rd35;
	add.s64 	%rd37, %rd36, %rd22;
	ld.global.f32 	%f28, [%rd37];
	mul.wide.u32 	%rd38, %r54, 4;
	add.s64 	%rd39, %rd2, %rd38;
	ld.global.f32 	%f29, [%rd39];
	fma.rn.f32 	%f30, %f28, %f29, %f25;
	add.s64 	%rd40, %rd1, %rd38;
	ld.global.f32 	%f31, [%rd40];
	add.f32 	%f32, %f27, %f31;
	add.s32 	%r61, %r108, -1;
	mul.wide.u32 	%rd41, %r61, 4;
	add.s64 	%rd42, %rd4, %rd41;
	ld.global.u32 	%r62, [%rd42];
	add.s32 	%r63, %r108, 1;
	mul.wide.u32 	%rd43, %r108, 4;
	add.s64 	%rd44, %rd4, %rd43;
	ld.global.u32 	%r64, [%rd44];
	mul.wide.u32 	%rd45, %r63, 4;
	add.s64 	%rd46, %rd4, %rd45;
	ld.global.u32 	%r65, [%rd46];
	mad.lo.s32 	%r66, %r64, %r36, %r65;
	add.s32 	%r67, %r12, %r111;
	add.s32 	%r68, %r67, %r66;
	mul.wide.u32 	%rd47, %r68, 8;
	add.s64 	%rd48, %rd3, %rd47;
	ld.global.u64 	%rd49, [%rd48];
	cvta.to.global.u64 	%rd50, %rd49;
	add.s64 	%rd51, %rd50, %rd22;
	ld.global.f32 	%f33, [%rd51];
	mul.wide.u32 	%rd52, %r62, 4;
	add.s64 	%rd53, %rd2, %rd52;
	ld.global.f32 	%f34, [%rd53];
	fma.rn.f32 	%f35, %f33, %f34, %f30;
	add.s64 	%rd54, %rd1, %rd52;
	ld.global.f32 	%f36, [%rd54];
	add.f32 	%f37, %f32, %f36;
	add.s32 	%r69, %r107, -1;
	mul.wide.u32 	%rd55, %r69, 4;
	add.s64 	%rd56, %rd4, %rd55;
	ld.global.u32 	%r70, [%rd56];
	add.s32 	%r71, %r107, 1;
	mul.wide.u32 	%rd57, %r107, 4;
	add.s64 	%rd58, %rd4, %rd57;
	ld.global.u32 	%r72, [%rd58];
	mul.wide.u32 	%rd59, %r71, 4;
	add.s64 	%rd60, %rd4, %rd59;
	ld.global.u32 	%r73, [%rd60];
	mad.lo.s32 	%r74, %r72, %r36, %r73;
	add.s32 	%r75, %r13, %r111;
	add.s32 	%r76, %r75, %r74;
	mul.wide.u32 	%rd61, %r76, 8;
	add.s64 	%rd62, %rd3, %rd61;
	ld.global.u64 	%rd63, [%rd62];
	cvta.to.global.u64 	%rd64, %rd63;
	add.s64 	%rd65, %rd64, %rd22;
	ld.global.f32 	%f38, [%rd65];
	mul.wide.u32 	%rd66, %r70, 4;
	add.s64 	%rd67, %rd2, %rd66;
	ld.global.f32 	%f39, [%rd67];
	fma.rn.f32 	%f66, %f38, %f39, %f35;
	add.s64 	%rd68, %rd1, %rd66;
	ld.global.f32 	%f40, [%rd68];
	add.f32 	%f67, %f37, %f40;
	add.s32 	%r112, %r112, 4;
	add.s32 	%r111, %r111, %r11;
	add.s32 	%r110, %r110, %r15;
	add.s32 	%r109, %r109, %r15;
	add.s32 	%r108, %r108, %r15;
	add.s32 	%r107, %r107, %r15;
	setp.ne.s32 	%p3, %r112, 0;
	@%p3 bra 	$L__BB0_3;
$L__BB0_4:
	setp.eq.s32 	%p4, %r8, 0;
	@%p4 bra 	$L__BB0_9;
	setp.eq.s32 	%p5, %r8, 1;
	@%p5 bra 	$L__BB0_7;
	mad.lo.s32 	%r77, %r114, %r37, %r6;
	mul.wide.u32 	%rd69, %r77, 4;
	add.s64 	%rd70, %rd4, %rd69;
	ld.global.u32 	%r78, [%rd70];
	add.s32 	%r79, %r77, 1;
	mul.wide.u32 	%rd71, %r79, 4;
	add.s64 	%rd72, %rd4, %rd71;
	ld.global.u32 	%r80, [%rd72];
	add.s32 	%r81, %r77, 2;
	mul.wide.u32 	%rd73, %r81, 4;
	add.s64 	%rd74, %rd4, %rd73;
	ld.global.u32 	%r82, [%rd74];
	mul.lo.s32 	%r83, %r114, %r35;
	mad.lo.s32 	%r84, %r80, %r36, %r83;
	add.s32 	%r85, %r84, %r82;
	mul.wide.u32 	%rd75, %r85, 8;
	add.s64 	%rd76, %rd3, %rd75;
	ld.global.u64 	%rd77, [%rd76];
	cvta.to.global.u64 	%rd78, %rd77;
	mul.wide.u32 	%rd79, %r7, 4;
	add.s64 	%rd80, %rd78, %rd79;
	ld.global.f32 	%f42, [%rd80];
	mul.wide.u32 	%rd81, %r78, 4;
	add.s64 	%rd82, %rd2, %rd81;
	ld.global.f32 	%f43, [%rd82];
	fma.rn.f32 	%f44, %f42, %f43, %f66;
	add.s64 	%rd83, %rd1, %rd81;
	ld.global.f32 	%f45, [%rd83];
	add.f32 	%f46, %f67, %f45;
	add.s32 	%r86, %r77, %r37;
	mul.wide.u32 	%rd84, %r86, 4;
	add.s64 	%rd85, %rd4, %rd84;
	ld.global.u32 	%r87, [%rd85];
	add.s32 	%r88, %r86, 1;
	mul.wide.u32 	%rd86, %r88, 4;
	add.s64 	%rd87, %rd4, %rd86;
	ld.global.u32 	%r89, [%rd87];
	add.s32 	%r90, %r86, 2;
	mul.wide.u32 	%rd88, %r90, 4;
	add.s64 	%rd89, %rd4, %rd88;
	ld.global.u32 	%r91, [%rd89];
	add.s32 	%r92, %r83, %r35;
	mad.lo.s32 	%r93, %r89, %r36, %r92;
	add.s32 	%r94, %r93, %r91;
	mul.wide.u32 	%rd90, %r94, 8;
	add.s64 	%rd91, %rd3, %rd90;
	ld.global.u64 	%rd92, [%rd91];
	cvta.to.global.u64 	%rd93, %rd92;
	add.s64 	%rd94, %rd93, %rd79;
	ld.global.f32 	%f47, [%rd94];
	mul.wide.u32 	%rd95, %r87, 4;
	add.s64 	%rd96, %rd2, %rd95;
	ld.global.f32 	%f48, [%rd96];
	fma.rn.f32 	%f66, %f47, %f48, %f44;
	add.s64 	%rd97, %rd1, %rd95;
	ld.global.f32 	%f49, [%rd97];
	add.f32 	%f67, %f46, %f49;
	add.s32 	%r114, %r114, 2;
$L__BB0_7:
	and.b32  	%r95, %r34, 1;
	setp.eq.b32 	%p6, %r95, 1;
	not.pred 	%p7, %p6;
	@%p7 bra 	$L__BB0_9;
	mad.lo.s32 	%r96, %r114, %r37, %r6;
	mul.wide.u32 	%rd98, %r96, 4;
	add.s64 	%rd99, %rd4, %rd98;
	ld.global.u32 	%r97, [%rd99];
	add.s32 	%r98, %r96, 1;
	mul.wide.u32 	%rd100, %r98, 4;
	add.s64 	%rd101, %rd4, %rd100;
	ld.global.u32 	%r99, [%rd101];
	add.s32 	%r100, %r96, 2;
	mul.wide.u32 	%rd102, %r100, 4;
	add.s64 	%rd103, %rd4, %rd102;
	ld.global.u32 	%r101, [%rd103];
	mul.lo.s32 	%r102, %r114, %r35;
	mad.lo.s32 	%r103, %r99, %r36, %r102;
	add.s32 	%r104, %r103, %r101;
	mul.wide.u32 	%rd104, %r104, 8;
	add.s64 	%rd105, %rd3, %rd104;
	ld.global.u64 	%rd106, [%rd105];
	cvta.to.global.u64 	%rd107, %rd106;
	mul.wide.u32 	%rd108, %r7, 4;
	add.s64 	%rd109, %rd107, %rd108;
	ld.global.f32 	%f50, [%rd109];
	mul.wide.u32 	%rd110, %r97, 4;
	add.s64 	%rd111, %rd2, %rd110;
	ld.global.f32 	%f51, [%rd111];
	fma.rn.f32 	%f66, %f50, %f51, %f66;
	add.s64 	%rd112, %rd1, %rd110;
	ld.global.f32 	%f52, [%rd112];
	add.f32 	%f67, %f67, %f52;
$L__BB0_9:
	ld.param.u64 	%rd127, [pixelDiff_kernel_param_2];
	ld.param.u64 	%rd125, [pixelDiff_kernel_param_0];
	mad.lo.s32 	%r105, %r2, %r3, %r1;
	cvta.to.global.u64 	%rd113, %rd127;
	mul.wide.u32 	%rd114, %r105, 4;
	add.s64 	%rd115, %rd113, %rd114;
	ld.global.f32 	%f53, [%rd115];
	sub.f32 	%f54, %f66, %f53;
	mul.f32 	%f55, %f54, %f54;
	cvta.to.global.u64 	%rd116, %rd125;
	mul.wide.u32 	%rd117, %r4, 8;
	add.s64 	%rd118, %rd116, %rd117;
	ld.global.u64 	%rd119, [%rd118];
	cvta.to.global.u64 	%rd120, %rd119;
	add.s64 	%rd121, %rd120, %rd114;
	st.global.f32 	[%rd121], %f55;
	or.b32  	%r106, %r2, %r1;
	setp.ne.s32 	%p8, %r106, 0;
	@%p8 bra 	$L__BB0_11;
	ld.param.u64 	%rd126, [pixelDiff_kernel_param_1];
	cvta.to.global.u64 	%rd122, %rd126;
	mul.wide.u32 	%rd123, %r4, 4;
	add.s64 	%rd124, %rd122, %rd123;
	st.global.f32 	[%rd124], %f67;
$L__BB0_11:
	ret;

}
	// .globl	reduceSum_kernel
.visible .entry reduceSum_kernel(
	.param .u64 .ptr .align 1 reduceSum_kernel_param_0,
	.param .u64 .ptr .align 1 reduceSum_kernel_param_1,
	.param .u32 reduceSum_kernel_param_2
)
{
	.reg .pred 	%p<18>;
	.reg .b32 	%r<17>;
	.reg .b32 	%f<54>;
	.reg .b64 	%rd<19>;

	ld.param.u64 	%rd2, [reduceSum_kernel_param_0];
	ld.param.u64 	%rd3, [reduceSum_kernel_param_1];
	ld.param.u32 	%r12, [reduceSum_kernel_param_2];
	mov.u32 	%r1, %tid.x;
	mov.u32 	%r2, %ntid.x;
	shl.b32 	%r3, %r2, 1;
	mov.u32 	%r4, %ctaid.x;
	mad.lo.s32 	%r16, %r3, %r4, %r1;
	mov.u32 	%r6, %ctaid.y;
	setp.ge.u32 	%p1, %r16, %r12;
	mov.f32 	%f40, 0f00000000;
	@%p1 bra 	$L__BB1_5;
	cvta.to.global.u64 	%rd4, %rd2;
	mul.wide.u32 	%rd5, %r6, 8;
	add.s64 	%rd6, %rd4, %rd5;
	ld.global.u64 	%rd7, [%rd6];
	cvta.to.global.u64 	%rd1, %rd7;
	mov.u32 	%r13, %nctaid.x;
	mul.lo.s32 	%r7, %r3, %r13;
	mov.f32 	%f40, 0f00000000;
$L__BB1_2:
	mul.wide.u32 	%rd8, %r16, 4;
	add.s64 	%rd9, %rd1, %rd8;
	ld.global.f32 	%f27, [%rd9];
	add.f32 	%f40, %f40, %f27;
	add.s32 	%r9, %r16, %r2;
	setp.ge.u32 	%p2, %r9, %r12;
	@%p2 bra 	$L__BB1_4;
	mul.wide.u32 	%rd10, %r9, 4;
	add.s64 	%rd11, %rd1, %rd10;
	ld.global.f32 	%f28, [%rd11];
	add.f32 	%f40, %f40, %f28;
$L__BB1_4:
	add.s32 	%r16, %r16, %r7;
	setp.lt.u32 	%p3, %r16, %r12;
	@%p3 bra 	$L__BB1_2;
$L__BB1_5:
	shl.b32 	%r14, %r1, 2;
	mov.u32 	%r15, sdata;
	add.s32 	%r11, %r15, %r14;
	st.shared.f32 	[%r11], %f40;
	bar.sync 	0;
	setp.lt.u32 	%p4, %r2, 512;
	@%p4 bra 	$L__BB1_9;
	setp.gt.u32 	%p7, %r1, 255;
	@%p7 bra 	$L__BB1_8;
	ld.shared.f32 	%f29, [%r11+1024];
	add.f32 	%f40, %f40, %f29;
	st.shared.f32 	[%r11], %f40;
$L__BB1_8:
	bar.sync 	0;
	bra.uni 	$L__BB1_10;
$L__BB1_9:
	setp.lt.u32 	%p5, %r2, 256;
	@%p5 bra 	$L__BB1_13;
$L__BB1_10:
	setp.gt.u32 	%p8, %r1, 127;
	@%p8 bra 	$L__BB1_12;
	ld.shared.f32 	%f30, [%r11+512];
	add.f32 	%f40, %f40, %f30;
	st.shared.f32 	[%r11], %f40;
$L__BB1_12:
	bar.sync 	0;
	bra.uni 	$L__BB1_14;
$L__BB1_13:
	setp.lt.u32 	%p6, %r2, 128;
	@%p6 bra 	$L__BB1_17;
$L__BB1_14:
	setp.gt.u32 	%p9, %r1, 63;
	@%p9 bra 	$L__BB1_16;
	ld.shared.f32 	%f31, [%r11+256];
	add.f32 	%f40, %f40, %f31;
	st.shared.f32 	[%r11], %f40;
$L__BB1_16:
	bar.sync 	0;
$L__BB1_17:
	setp.gt.u32 	%p10, %r1, 31;
	@%p10 bra 	$L__BB1_32;
	setp.lt.u32 	%p11, %r2, 64;
	@%p11 bra 	$L__BB1_20;
	ld.volatile.shared.f32 	%f32, [%r11+128];
	add.f32 	%f40, %f40, %f32;
	st.volatile.shared.f32 	[%r11], %f40;
	bra.uni 	$L__BB1_21;
$L__BB1_20:
	setp.lt.u32 	%p12, %r2, 32;
	@%p12 bra 	$L__BB1_22;
$L__BB1_21:
	ld.volatile.shared.f32 	%f33, [%r11+64];
	add.f32 	%f40, %f40, %f33;
	st.volatile.shared.f32 	[%r11], %f40;
	bra.uni 	$L__BB1_23;
$L__BB1_22:
	setp.lt.u32 	%p13, %r2, 16;
	@%p13 bra 	$L__BB1_24;
$L__BB1_23:
	ld.volatile.shared.f32 	%f34, [%r11+32];
	add.f32 	%f40, %f40, %f34;
	st.volatile.shared.f32 	[%r11], %f40;
	bra.uni 	$L__BB1_25;
$L__BB1_24:
	setp.lt.u32 	%p14, %r2, 8;
	@%p14 bra 	$L__BB1_26;
$L__BB1_25:
	ld.volatile.shared.f32 	%f35, [%r11+16];
	add.f32 	%f40, %f40, %f35;
	st.volatile.shared.f32 	[%r11], %f40;
	bra.uni 	$L__BB1_27;
$L__BB1_26:
	setp.lt.u32 	%p15, %r2, 4;
	@%p15 bra 	$L__BB1_28;
$L__BB1_27:
	ld.volatile.shared.f32 	%f36, [%r11+8];
	add.f32 	%f40, %f40, %f36;
	st.volatile.shared.f32 	[%r11], %f40;
	bra.uni 	$L__BB1_29;
$L__BB1_28:
	setp.lt.u32 	%p16, %r2, 2;
	@%p16 bra 	$L__BB1_30;
$L__BB1_29:
	ld.volatile.shared.f32 	%f37, [%r11+4];
	add.f32 	%f38, %f40, %f37;
	st.volatile.shared.f32 	[%r11], %f38;
$L__BB1_30:
	setp.ne.s32 	%p17, %r1, 0;
	@%p17 bra 	$L__BB1_32;
	ld.shared.f32 	%f39, [sdata];
	cvta.to.global.u64 	%rd12, %rd3;
	mul.wide.u32 	%rd13, %r6, 8;
	add.s64 	%rd14, %rd12, %rd13;
	ld.global.u64 	%rd15, [%rd14];
	cvta.to.global.u64 	%rd16, %rd15;
	mul.wide.u32 	%rd17, %r4, 4;
	add.s64 	%rd18, %rd16, %rd17;
	st.global.f32 	[%rd18], %f39;
$L__BB1_32:
	ret;

}
	// .globl	transfer_kernel
.visible .entry transfer_kernel(
	.param .u64 .ptr .align 1 transfer_kernel_param_0,
	.param .u64 .ptr .align 1 transfer_kernel_param_1,
	.param .u32 transfer_kernel_param_2,
	.param .u32 transfer_kernel_param_3,
	.param .f32 transfer_kernel_param_4
)
{
	.reg .b32 	%r<4>;
	.reg .b32 	%f<9>;
	.reg .b64 	%rd<11>;

	ld.param.u64 	%rd1, [transfer_kernel_param_0];
	ld.param.u64 	%rd2, [transfer_kernel_param_1];
	ld.param.u32 	%r1, [transfer_kernel_param_2];
	ld.param.u32 	%r2, [transfer_kernel_param_3];
	ld.param.f32 	%f1, [transfer_kernel_param_4];
	cvta.to.global.u64 	%rd3, %rd1;
	cvta.to.global.u64 	%rd4, %rd2;
	mov.u32 	%r3, %ctaid.y;
	mul.wide.u32 	%rd5, %r3, 8;
	add.s64 	%rd6, %rd4, %rd5;
	ld.global.u64 	%rd7, [%rd6];
	cvta.to.global.u64 	%rd8, %rd7;
	ld.global.f32 	%f2, [%rd8];
	mul.wide.u32 	%rd9, %r3, 4;
	add.s64 	%rd10, %rd3, %rd9;
	ld.global.f32 	%f3, [%rd10];
	cvt.rn.f32.s32 	%f4, %r1;
	cvt.rn.f32.s32 	%f5, %r2;
	mul.f32 	%f6, %f4, %f5;
	div.rn.f32 	%f7, %f2, %f6;
	fma.rn.f32 	%f8, %f1, %f3, %f7;
	st.global.f32 	[%rd10], %f8;
	ret;

}


// ===== COMPILED SASS (sm_100) =====

	.target	sm_100

	.elftype	@"ET_EXEC"


//--------------------- .note.nv.tkinfo           --------------------------
	.section	.note.nv.tkinfo,"",@"SHT_NOTE"
	.sectionflags	@"SHF_NOTE_NV_TKINFO"
	.tkinfo
        /*0018*/ 	.word	0x00000002
        /*0030*/ 	.string	""
        /*0030*/ 	.string	"ptxas"
        /*0030*/ 	.string	"Cuda compilation tools, release 13.0, V13.0.88"
        /*0030*/ 	.string	"Build cuda_13.0.r13.0/compiler.36424714_0"
        /*0030*/ 	.string	"-arch sm_100 -m 64 "



//--------------------- .note.nv.cuinfo           --------------------------
	.section	.note.nv.cuinfo,"",@"SHT_NOTE"
	.sectionflags	@"SHF_NOTE_NV_CUINFO"
        /*0018*/ 	.short	0x0002
        /*001a*/ 	.short	0x0064
        /*001c*/ 	.short	0x0082
	.zero		2


//--------------------- .nv.info                  --------------------------
	.section	.nv.info,"",@"SHT_CUDA_INFO"
	.align	4


	//----- nvinfo : EIATTR_REGCOUNT
	.align		4
        /*0000*/ 	.byte	0x04, 0x2f
        /*0002*/ 	.short	(.L_1 - .L_0)
	.align		4
.L_0:
        /*0004*/ 	.word	index@(pixelDiff_kernel)
        /*0008*/ 	.word	0x00000020


	//----- nvinfo : EIATTR_FRAME_SIZE
	.align		4
.L_1:
        /*000c*/ 	.byte	0x04, 0x11
        /*000e*/ 	.short	(.L_3 - .L_2)
	.align		4
.L_2:
        /*0010*/ 	.word	index@(pixelDiff_kernel)
        /*0014*/ 	.word	0x00000000


	//----- nvinfo : EIATTR_REGCOUNT
	.align		4
.L_3:
        /*0018*/ 	.byte	0x04, 0x2f
        /*001a*/ 	.short	(.L_5 - .L_4)
	.align		4
.L_4:
        /*001c*/ 	.word	index@(reduceSum_kernel)
        /*0020*/ 	.word	0x00000011


	//----- nvinfo : EIATTR_FRAME_SIZE
	.align		4
.L_5:
        /*0024*/ 	.byte	0x04, 0x11
        /*0026*/ 	.short	(.L_7 - .L_6)
	.align		4
.L_6:
        /*0028*/ 	.word	index@(reduceSum_kernel)
        /*002c*/ 	.word	0x00000000


	//----- nvinfo : EIATTR_REGCOUNT
	.align		4
.L_7:
        /*0030*/ 	.byte	0x04, 0x2f
        /*0032*/ 	.short	(.L_9 - .L_8)
	.align		4
.L_8:
        /*0034*/ 	.word	index@(transfer_kernel)
        /*0038*/ 	.word	0x00000012


	//----- nvinfo : EIATTR_FRAME_SIZE
	.align		4
.L_9:
        /*003c*/ 	.byte	0x04, 0x11
        /*003e*/ 	.short	(.L_11 - .L_10)
	.align		4
.L_10:
        /*0040*/ 	.word	index@($__internal_0_$__cuda_sm3x_div_rn_noftz_f32_slowpath)
        /*0044*/ 	.word	0x00000000


	//----- nvinfo : EIATTR_FRAME_SIZE
	.align		4
.L_11:
        /*0048*/ 	.byte	0x04, 0x11
        /*004a*/ 	.short	(.L_13 - .L_12)
	.align		4
.L_12:
        /*004c*/ 	.word	index@(transfer_kernel)
        /*0050*/ 	.word	0x00000000


	//----- nvinfo : EIATTR_MIN_STACK_SIZE
	.align		4
.L_13:
        /*0054*/ 	.byte	0x04, 0x12
        /*0056*/ 	.short	(.L_15 - .L_14)
	.align		4
.L_14:
        /*0058*/ 	.word	index@(transfer_kernel)
        /*005c*/ 	.word	0x00000000


	//----- nvinfo : EIATTR_MIN_STACK_SIZE
	.align		4
.L_15:
        /*0060*/ 	.byte	0x04, 0x12
        /*0062*/ 	.short	(.L_17 - .L_16)
	.align		4
.L_16:
        /*0064*/ 	.word	index@(reduceSum_kernel)
        /*0068*/ 	.word	0x00000000


	//----- nvinfo : EIATTR_MIN_STACK_SIZE
	.align		4
.L_17:
        /*006c*/ 	.byte	0x04, 0x12
        /*006e*/ 	.short	(.L_19 - .L_18)
	.align		4
.L_18:
        /*0070*/ 	.word	index@(pixelDiff_kernel)
        /*0074*/ 	.word	0x00000000
.L_19:


//--------------------- .nv.compat                --------------------------
	.section	.nv.compat,"",@"SHT_CUDA_COMPAT_INFO"
	.align	4
        /*0000*/ 	.byte	0x02, 0x09, 0x00, 0x00, 0x02, 0x02, 0x01, 0x00, 0x02, 0x05, 0x05, 0x00, 0x03, 0x07, 0x01, 0x01
        /*0010*/ 	.byte	0x02, 0x03, 0x00, 0x00, 0x02, 0x06, 0x01, 0x00, 0x04, 0x0b, 0x08, 0x00, 0x01, 0x00, 0x00, 0x00
        /*0020*/ 	.byte	0x00, 0x00, 0x00, 0x00


//--------------------- .nv.info.transfer_kernel  --------------------------
	.section	.nv.info.transfer_kernel,"",@"SHT_CUDA_INFO"
	.sectionflags	@""
	.align	4


	//----- nvinfo : EIATTR_CUDA_API_VERSION
	.align		4
        /*0000*/ 	.byte	0x04, 0x37
        /*0002*/ 	.short	(.L_21 - .L_20)
.L_20:
        /*0004*/ 	.word	0x00000082


	//----- nvinfo : EIATTR_KPARAM_INFO
	.align		4
.L_21:
        /*0008*/ 	.byte	0x04, 0x17
        /*000a*/ 	.short	(.L_23 - .L_22)
.L_22:
        /*000c*/ 	.word	0x00000000
        /*0010*/ 	.short	0x0004
        /*0012*/ 	.short	0x0018
        /*0014*/ 	.byte	0x00, 0xf0, 0x11, 0x00


	//----- nvinfo : EIATTR_KPARAM_INFO
	.align		4
.L_23:
        /*0018*/ 	.byte	0x04, 0x17
        /*001a*/ 	.short	(.L_25 - .L_24)
.L_24:
        /*001c*/ 	.word	0x00000000
        /*0020*/ 	.short	0x0003
        /*0022*/ 	.short	0x0014
        /*0024*/ 	.byte	0x00, 0xf0, 0x11, 0x00


	//----- nvinfo : EIATTR_KPARAM_INFO
	.align		4
.L_25:
        /*0028*/ 	.byte	0x04, 0x17
        /*002a*/ 	.short	(.L_27 - .L_26)
.L_26:
        /*002c*/ 	.word	0x00000000
        /*0030*/ 	.short	0x0002
        /*0032*/ 	.short	0x0010
        /*0034*/ 	.byte	0x00, 0xf0, 0x11, 0x00


	//----- nvinfo : EIATTR_KPARAM_INFO
	.align		4
.L_27:
        /*0038*/ 	.byte	0x04, 0x17
        /*003a*/ 	.short	(.L_29 - .L_28)
.L_28:
        /*003c*/ 	.word	0x00000000
        /*0040*/ 	.short	0x0001
        /*0042*/ 	.short	0x0008
        /*0044*/ 	.byte	0x00, 0xf5, 0x21, 0x00


	//----- nvinfo : EIATTR_KPARAM_INFO
	.align		4
.L_29:
        /*0048*/ 	.byte	0x04, 0x17
        /*004a*/ 	.short	(.L_31 - .L_30)
.L_30:
        /*004c*/ 	.word	0x00000000
        /*0050*/ 	.short	0x0000
        /*0052*/ 	.short	0x0000
        /*0054*/ 	.byte	0x00, 0xf5, 0x21, 0x00


	//----- nvinfo : EIATTR_SPARSE_MMA_MASK
	.align		4
.L_31:
        /*0058*/ 	.byte	0x03, 0x50
        /*005a*/ 	.short	0x0000


	//----- nvinfo : EIATTR_MAXREG_COUNT
	.align		4
        /*005c*/ 	.byte	0x03, 0x1b
        /*005e*/ 	.short	0x00ff


	//----- nvinfo : EIATTR_MERCURY_ISA_VERSION
	.align		4
        /*0060*/ 	.byte	0x03, 0x5f
        /*0062*/ 	.short	0x0101


	//----- nvinfo : EIATTR_VRC_CTA_INIT_COUNT
	.align		4
        /*0064*/ 	.byte	0x02, 0x4a
	.zero		1
	.zero		1


	//----- nvinfo : EIATTR_EXIT_INSTR_OFFSETS
	.align		4
        /*0068*/ 	.byte	0x04, 0x1c
        /*006a*/ 	.short	(.L_33 - .L_32)


	//   ....[0]....
.L_32:
        /*006c*/ 	.word	0x000001c0


	//----- nvinfo : EIATTR_CRS_STACK_SIZE
	.align		4
.L_33:
        /*0070*/ 	.byte	0x04, 0x1e
        /*0072*/ 	.short	(.L_35 - .L_34)
.L_34:
        /*0074*/ 	.word	0x00000000


	//----- nvinfo : EIATTR_CBANK_PARAM_SIZE
	.align		4
.L_35:
        /*0078*/ 	.byte	0x03, 0x19
        /*007a*/ 	.short	0x001c


	//----- nvinfo : EIATTR_PARAM_CBANK
	.align		4
        /*007c*/ 	.byte	0x04, 0x0a
        /*007e*/ 	.short	(.L_37 - .L_36)
	.align		4
.L_36:
        /*0080*/ 	.word	index@(.nv.constant0.transfer_kernel)
        /*0084*/ 	.short	0x0380
        /*0086*/ 	.short	0x001c


	//----- nvinfo : EIATTR_SW_WAR
	.align		4
.L_37:
        /*0088*/ 	.byte	0x04, 0x36
        /*008a*/ 	.short	(.L_39 - .L_38)
.L_38:
        /*008c*/ 	.word	0x00000008
.L_39:


//--------------------- .nv.info.reduceSum_kernel --------------------------
	.section	.nv.info.reduceSum_kernel,"",@"SHT_CUDA_INFO"
	.sectionflags	@""
	.align	4


	//----- nvinfo : EIATTR_CUDA_API_VERSION
	.align		4
        /*0000*/ 	.byte	0x04, 0x37
        /*0002*/ 	.short	(.L_41 - .L_40)
.L_40:
        /*0004*/ 	.word	0x00000082


	//----- nvinfo : EIATTR_KPARAM_INFO
	.align		4
.L_41:
        /*0008*/ 	.byte	0x04, 0x17
        /*000a*/ 	.short	(.L_43 - .L_42)
.L_42:
        /*000c*/ 	.word	0x00000000
        /*0010*/ 	.short	0x0002
        /*0012*/ 	.short	0x0010
        /*0014*/ 	.byte	0x00, 0xf0, 0x11, 0x00


	//----- nvinfo : EIATTR_KPARAM_INFO
	.align		4
.L_43:
        /*0018*/ 	.byte	0x04, 0x17
        /*001a*/ 	.short	(.L_45 - .L_44)
.L_44:
        /*001c*/ 	.word	0x00000000
        /*0020*/ 	.short	0x0001
        /*0022*/ 	.short	0x0008
        /*0024*/ 	.byte	0x00, 0xf5, 0x21, 0x00


	//----- nvinfo : EIATTR_KPARAM_INFO
	.align		4
.L_45:
        /*0028*/ 	.byte	0x04, 0x17
        /*002a*/ 	.short	(.L_47 - .L_46)
.L_46:
        /*002c*/ 	.word	0x00000000
        /*0030*/ 	.short	0x0000
        /*0032*/ 	.short	0x0000
        /*0034*/ 	.byte	0x00, 0xf5, 0x21, 0x00


	//----- nvinfo : EIATTR_SPARSE_MMA_MASK
	.align		4
.L_47:
        /*0038*/ 	.byte	0x03, 0x50
        /*003a*/ 	.short	0x0000


	//----- nvinfo : EIATTR_MAXREG_COUNT
	.align		4
        /*003c*/ 	.byte	0x03, 0x1b
        /*003e*/ 	.short	0x00ff


	//----- nvinfo : EIATTR_NUM_BARRIERS
	.align		4
        /*0040*/ 	.byte	0x02, 0x4c
        /*0042*/ 	.byte	0x01
	.zero		1


	//----- nvinfo : EIATTR_MERCURY_ISA_VERSION
	.align		4
        /*0044*/ 	.byte	0x03, 0x5f
        /*0046*/ 	.short	0x0101


	//----- nvinfo : EIATTR_VRC_CTA_INIT_COUNT
	.align		4
        /*0048*/ 	.byte	0x02, 0x4a
	.zero		1
	.zero		1


	//----- nvinfo : EIATTR_EXIT_INSTR_OFFSETS
	.align		4
        /*004c*/ 	.byte	0x04, 0x1c
        /*004e*/ 	.short	(.L_49 - .L_48)


	//   ....[0]....
.L_48:
        /*0050*/ 	.word	0x000003f0


	//   ....[1]....
        /*0054*/ 	.word	0x00000630


	//   ....[2]....
        /*0058*/ 	.word	0x000006a0


	//----- nvinfo : EIATTR_CRS_STACK_SIZE
	.align		4
.L_49:
        /*005c*/ 	.byte	0x04, 0x1e
        /*005e*/ 	.short	(.L_51 - .L_50)
.L_50:
        /*0060*/ 	.word	0x00000000


	//----- nvinfo : EIATTR_CBANK_PARAM_SIZE
	.align		4
.L_51:
        /*0064*/ 	.byte	0x03, 0x19
        /*0066*/ 	.short	0x0014


	//----- nvinfo : EIATTR_PARAM_CBANK
	.align		4
        /*0068*/ 	.byte	0x04, 0x0a
        /*006a*/ 	.short	(.L_53 - .L_52)
	.align		4
.L_52:
        /*006c*/ 	.word	index@(.nv.constant0.reduceSum_kernel)
        /*0070*/ 	.short	0x0380
        /*0072*/ 	.short	0x0014


	//----- nvinfo : EIATTR_SW_WAR
	.align		4
.L_53:
        /*0074*/ 	.byte	0x04, 0x36
        /*0076*/ 	.short	(.L_55 - .L_54)
.L_54:
        /*0078*/ 	.word	0x00000008
.L_55:


//--------------------- .nv.info.pixelDiff_kernel --------------------------
	.section	.nv.info.pixelDiff_kernel,"",@"SHT_CUDA_INFO"
	.sectionflags	@""
	.align	4


	//----- nvinfo : EIATTR_CUDA_API_VERSION
	.align		4
        /*0000*/ 	.byte	0x04, 0x37
        /*0002*/ 	.short	(.L_57 - .L_56)
.L_56:
        /*0004*/ 	.word	0x00000082


	//----- nvinfo : EIATTR_KPARAM_INFO
	.align		4
.L_57:
        /*0008*/ 	.byte	0x04, 0x17
        /*000a*/ 	.short	(.L_59 - .L_58)
.L_58:
        /*000c*/ 	.word	0x00000000
        /*0010*/ 	.short	0x000b
        /*0012*/ 	.short	0x0048
        /*0014*/ 	.byte	0x00, 0xf0, 0x11, 0x00


	//----- nvinfo : EIATTR_KPARAM_INFO
	.align		4
.L_59:
        /*0018*/ 	.byte	0x04, 0x17
        /*001a*/ 	.short	(.L_61 - .L_60)
.L_60:
        /*001c*/ 	.word	0x00000000
        /*0020*/ 	.short	0x000a
        /*0022*/ 	.short	0x0040
        /*0024*/ 	.byte	0x00, 0xf5, 0x21, 0x00


	//----- nvinfo : EIATTR_KPARAM_INFO
	.align		4
.L_61:
        /*0028*/ 	.byte	0x04, 0x17
        /*002a*/ 	.short	(.L_63 - .L_62)
.L_62:
        /*002c*/ 	.word	0x00000000
        /*0030*/ 	.short	0x0009
        /*0032*/ 	.short	0x0038
        /*0034*/ 	.byte	0x00, 0xf5, 0x21, 0x00


	//----- nvinfo : EIATTR_KPARAM_INFO
	.align		4
.L_63:
        /*0038*/ 	.byte	0x04, 0x17
        /*003a*/ 	.short	(.L_65 - .L_64)
.L_64:
        /*003c*/ 	.word	0x00000000
        /*0040*/ 	.short	0x0008
        /*0042*/ 	.short	0x0030
        /*0044*/ 	.byte	0x00, 0xf5, 0x21, 0x00


	//----- nvinfo : EIATTR_KPARAM_INFO
	.align		4
.L_65:
        /*0048*/ 	.byte	0x04, 0x17
        /*004a*/ 	.short	(.L_67 - .L_66)
.L_66:
        /*004c*/ 	.word	0x00000000
        /*0050*/ 	.short	0x0007
        /*0052*/ 	.short	0x002c
        /*0054*/ 	.byte	0x00, 0xf0, 0x11, 0x00


	//----- nvinfo : EIATTR_KPARAM_INFO
	.align		4
.L_67:
        /*0058*/ 	.byte	0x04, 0x17
        /*005a*/ 	.short	(.L_69 - .L_68)
.L_68:
        /*005c*/ 	.word	0x00000000
        /*0060*/ 	.short	0x0006
        /*0062*/ 	.short	0x0028
        /*0064*/ 	.byte	0x00, 0xf0, 0x11, 0x00


	//----- nvinfo : EIATTR_KPARAM_INFO
	.align		4
.L_69:
        /*0068*/ 	.byte	0x04, 0x17
        /*006a*/ 	.short	(.L_71 - .L_70)
.L_70:
        /*006c*/ 	.word	0x00000000
        /*0070*/ 	.short	0x0005
        /*0072*/ 	.short	0x0024
        /*0074*/ 	.byte	0x00, 0xf0, 0x11, 0x00


	//----- nvinfo : EIATTR_KPARAM_INFO
	.align		4
.L_71:
        /*0078*/ 	.byte	0x04, 0x17
        /*007a*/ 	.short	(.L_73 - .L_72)
.L_72:
        /*007c*/ 	.word	0x00000000
        /*0080*/ 	.short	0x0004
        /*0082*/ 	.short	0x0020
        /*0084*/ 	.byte	0x00, 0xf0, 0x11, 0x00


	//----- nvinfo : EIATTR_KPARAM_INFO
	.align		4
.L_73:
        /*0088*/ 	.byte	0x04, 0x17
        /*008a*/ 	.short	(.L_75 - .L_74)
.L_74:
        /*008c*/ 	.word	0x00000000
        /*0090*/ 	.short	0x0003
        /*0092*/ 	.short	0x0018
        /*0094*/ 	.byte	0x00, 0xf5, 0x21, 0x00


	//----- nvinfo : EIATTR_KPARAM_INFO
	.align		4
.L_75:
        /*0098*/ 	.byte	0x04, 0x17
        /*009a*/ 	.short	(.L_77 - .L_76)
.L_76:
        /*009c*/ 	.word	0x00000000
        /*00a0*/ 	.short	0x0002
        /*00a2*/ 	.short	0x0010
        /*00a4*/ 	.byte	0x00, 0xf5, 0x21, 0x00


	//----- nvinfo : EIATTR_KPARAM_INFO
	.align		4
.L_77:
        /*00a8*/ 	.byte	0x04, 0x17
        /*00aa*/ 	.short	(.L_79 - .L_78)
.L_78:
        /*00ac*/ 	.word	0x00000000
        /*00b0*/ 	.short	0x0001
        /*00b2*/ 	.short	0x0008
        /*00b4*/ 	.byte	0x00, 0xf5, 0x21, 0x00


	//----- nvinfo : EIATTR_KPARAM_INFO
	.align		4
.L_79:
        /*00b8*/ 	.byte	0x04, 0x17
        /*00ba*/ 	.short	(.L_81 - .L_80)
.L_80:
        /*00bc*/ 	.word	0x00000000
        /*00c0*/ 	.short	0x0000
        /*00c2*/ 	.short	0x0000
        /*00c4*/ 	.byte	0x00, 0xf5, 0x21, 0x00


	//----- nvinfo : EIATTR_SPARSE_MMA_MASK
	.align		4
.L_81:
        /*00c8*/ 	.byte	0x03, 0x50
        /*00ca*/ 	.short	0x0000


	//----- nvinfo : EIATTR_MAXREG_COUNT
	.align		4
        /*00cc*/ 	.byte	0x03, 0x1b
        /*00ce*/ 	.short	0x00ff


	//----- nvinfo : EIATTR_MERCURY_ISA_VERSION
	.align		4
        /*00d0*/ 	.byte	0x03, 0x5f
        /*00d2*/ 	.short	0x0101


	//----- nvinfo : EIATTR_VRC_CTA_INIT_COUNT
	.align		4
        /*00d4*/ 	.byte	0x02, 0x4a
	.zero		1
	.zero		1


	//----- nvinfo : EIATTR_EXIT_INSTR_OFFSETS
	.align		4
        /*00d8*/ 	.byte	0x04, 0x1c
        /*00da*/ 	.short	(.L_83 - .L_82)


	//   ....[0]....
.L_82:
        /*00dc*/ 	.word	0x00000e60


	//   ....[1]....
        /*00e0*/ 	.word	0x00000ea0


	//----- nvinfo : EIATTR_CBANK_PARAM_SIZE
	.align		4
.L_83:
        /*00e4*/ 	.byte	0x03, 0x19
        /*00e6*/ 	.short	0x004c


	//----- nvinfo : EIATTR_PARAM_CBANK
	.align		4
        /*00e8*/ 	.byte	0x04, 0x0a
        /*00ea*/ 	.short	(.L_85 - .L_84)
	.align		4
.L_84:
        /*00ec*/ 	.word	index@(.nv.constant0.pixelDiff_kernel)
        /*00f0*/ 	.short	0x0380
        /*00f2*/ 	.short	0x004c


	//----- nvinfo : EIATTR_SW_WAR
	.align		4
.L_85:
        /*00f4*/ 	.byte	0x04, 0x36
        /*00f6*/ 	.short	(.L_87 - .L_86)
.L_86:
        /*00f8*/ 	.word	0x00000008
.L_87:


//--------------------- .nv.callgraph             --------------------------
	.section	.nv.callgraph,"",@"SHT_CUDA_CALLGRAPH"
	.align	4
	.sectionentsize	8
	.align		4
        /*0000*/ 	.word	0x00000000
	.align		4
        /*0004*/ 	.word	0xffffffff
	.align		4
        /*0008*/ 	.word	0x00000000
	.align		4
        /*000c*/ 	.word	0xfffffffe
	.align		4
        /*0010*/ 	.word	0x00000000
	.align		4
        /*0014*/ 	.word	0xfffffffd
	.align		4
        /*0018*/ 	.word	0x00000000
	.align		4
        /*001c*/ 	.word	0xfffffffc


//--------------------- .text.transfer_kernel     --------------------------
	.section	.text.transfer_kernel,"ax",@progbits
	.align	128
        .global         transfer_kernel
        .type           transfer_kernel,@function
        .size           transfer_kernel,(.L_x_34 - transfer_kernel)
        .other          transfer_kernel,@"STO_CUDA_ENTRY STV_DEFAULT"
transfer_kernel:
.text.transfer_kernel:
[----:B------:R-:W-:Y:S01]  /*0000*/  LDC R1, c[0x0][0x37c] ;  /* 0x0000df00ff017b82 */ /* 0x000fe20000000800 */
[----:B------:R-:W0:Y:S07]  /*0010*/  S2R R3, SR_CTAID.Y ;  /* 0x0000000000037919 */ /* 0x000e2e0000002600 */
[----:B------:R-:W0:Y:S01]  /*0020*/  LDC.64 R6, c[0x0][0x388] ;  /* 0x0000e200ff067b82 */ /* 0x000e220000000a00 */
[----:B------:R-:W1:Y:S01]  /*0030*/  LDCU.64 UR4, c[0x0][0x358] ;  /* 0x00006b00ff0477ac */ /* 0x000e620008000a00 */
[----:B------:R-:W2:Y:S06]  /*0040*/  LDCU.64 UR6, c[0x0][0x390] ;  /* 0x00007200ff0677ac */ /* 0x000eac0008000a00 */
[----:B------:R-:W3:Y:S01]  /*0050*/  LDC.64 R4, c[0x0][0x380] ;  /* 0x0000e000ff047b82 */ /* 0x000ee20000000a00 */
[----:B0-----:R-:W-:-:S06]  /*0060*/  IMAD.WIDE.U32 R6, R3, 0x8, R6 ;  /* 0x0000000803067825 */ /* 0x001fcc00078e0006 */
[----:B-1----:R-:W4:Y:S01]  /*0070*/  LDG.E.64 R6, desc[UR4][R6.64] ;  /* 0x0000000406067981 */ /* 0x002f22000c1e1b00 */
[----:B---3--:R-:W-:-:S05]  /*0080*/  IMAD.WIDE.U32 R4, R3, 0x4, R4 ;  /* 0x0000000403047825 */ /* 0x008fca00078e0004 */
[----:B------:R0:W5:Y:S01]  /*0090*/  LDG.E R2, desc[UR4][R4.64] ;  /* 0x0000000404027981 */ /* 0x000162000c1e1900 */
[----:B--2---:R-:W-:Y:S02]  /*00a0*/  I2FP.F32.S32 R3, UR6 ;  /* 0x0000000600037c45 */ /* 0x004fe40008201400 */
[----:B------:R-:W-:-:S05]  /*00b0*/  I2FP.F32.S32 R8, UR7 ;  /* 0x0000000700087c45 */ /* 0x000fca0008201400 */
[----:B------:R-:W-:Y:S01]  /*00c0*/  FMUL R3, R3, R8 ;  /* 0x0000000803037220 */ /* 0x000fe20000400000 */
[----:B----4-:R-:W2:Y:S03]  /*00d0*/  LDG.E R0, desc[UR4][R6.64] ;  /* 0x0000000406007981 */ /* 0x010ea6000c1e1900 */
[----:B------:R-:W1:Y:S02]  /*00e0*/  MUFU.RCP R8, R3 ;  /* 0x0000000300087308 */ /* 0x000e640000001000 */
[----:B-1----:R-:W-:-:S04]  /*00f0*/  FFMA R9, -R3, R8, 1 ;  /* 0x3f80000003097423 */ /* 0x002fc80000000108 */
[----:B------:R-:W-:Y:S02]  /*0100*/  FFMA R9, R8, R9, R8 ;  /* 0x0000000908097223 */ /* 0x000fe40000000008 */
[----:B--2---:R-:W1:Y:S02]  /*0110*/  FCHK P0, R0, R3 ;  /* 0x0000000300007302 */ /* 0x004e640000000000 */
[----:B------:R-:W-:-:S04]  /*0120*/  FFMA R6, R0, R9, RZ ;  /* 0x0000000900067223 */ /* 0x000fc800000000ff */
[----:B------:R-:W-:-:S04]  /*0130*/  FFMA R7, -R3, R6, R0 ;  /* 0x0000000603077223 */ /* 0x000fc80000000100 */
[----:B------:R-:W-:Y:S01]  /*0140*/  FFMA R7, R9, R7, R6 ;  /* 0x0000000709077223 */ /* 0x000fe20000000006 */
[----:B01----:R-:W-:Y:S06]  /*0150*/  @!P0 BRA `(.L_x_0) ;  /* 0x00000000000c8947 */ /* 0x003fec0003800000 */
[----:B------:R-:W-:-:S07]  /*0160*/  MOV R6, 0x180 ;  /* 0x0000018000067802 */ /* 0x000fce0000000f00 */
[----:B-----5:R-:W-:Y:S05]  /*0170*/  CALL.REL.NOINC `($__internal_0_$__cuda_sm3x_div_rn_noftz_f32_slowpath) ;  /* 0x0000000000147944 */ /* 0x020fea0003c00000 */
[----:B------:R-:W-:-:S07]  /*0180*/  IMAD.MOV.U32 R7, RZ, RZ, R0 ;  /* 0x000000ffff077224 */ /* 0x000fce00078e0000 */
.L_x_0:
[----:B------:R-:W0:Y:S02]  /*0190*/  LDCU UR6, c[0x0][0x398] ;  /* 0x00007300ff0677ac */ /* 0x000e240008000800 */
[----:B0----5:R-:W-:-:S05]  /*01a0*/  FFMA R7, R2, UR6, R7 ;  /* 0x0000000602077c23 */ /* 0x021fca0008000007 */
[----:B------:R-:W-:Y:S01]  /*01b0*/  STG.E desc[UR4][R4.64], R7 ;  /* 0x0000000704007986 */ /* 0x000fe2000c101904 */
[----:B------:R-:W-:Y:S05]  /*01c0*/  EXIT ;  /* 0x000000000000794d */ /* 0x000fea0003800000 */
        .weak           $__internal_0_$__cuda_sm3x_div_rn_noftz_f32_slowpath
        .type           $__internal_0_$__cuda_sm3x_div_rn_noftz_f32_slowpath,@function
        .size           $__internal_0_$__cuda_sm3x_div_rn_noftz_f32_slowpath,(.L_x_34 - $__internal_0_$__cuda_sm3x_div_rn_noftz_f32_slowpath)
$__internal_0_$__cuda_sm3x_div_rn_noftz_f32_slowpath:
[--C-:B------:R-:W-:Y:S01]  /*01d0*/  SHF.R.U32.HI R8, RZ, 0x17, R3.reuse ;  /* 0x00000017ff087819 */ /* 0x100fe20000011603 */
[--C-:B------:R-:W-:Y:S01]  /*01e0*/  IMAD.MOV.U32 R10, RZ, RZ, R0.reuse ;  /* 0x000000ffff0a7224 */ /* 0x100fe200078e0000 */
[----:B------:R-:W-:Y:S01]  /*01f0*/  SHF.R.U32.HI R7, RZ, 0x17, R0 ;  /* 0x00000017ff077819 */ /* 0x000fe20000011600 */
[----:B------:R-:W-:Y:S01]  /*0200*/  IMAD.MOV.U32 R11, RZ, RZ, R3 ;  /* 0x000000ffff0b7224 */ /* 0x000fe200078e0003 */
[----:B------:R-:W-:Y:S02]  /*0210*/  LOP3.LUT R9, R8, 0xff, RZ, 0xc0, !PT ;  /* 0x000000ff08097812 */ /* 0x000fe400078ec0ff */
[----:B------:R-:W-:-:S03]  /*0220*/  LOP3.LUT R8, R7, 0xff, RZ, 0xc0, !PT ;  /* 0x000000ff07087812 */ /* 0x000fc600078ec0ff */
[----:B------:R-:W-:Y:S02]  /*0230*/  VIADD R13, R9, 0xffffffff ;  /* 0xffffffff090d7836 */ /* 0x000fe40000000000 */
[----:B------:R-:W-:-:S03]  /*0240*/  VIADD R12, R8, 0xffffffff ;  /* 0xffffffff080c7836 */ /* 0x000fc60000000000 */
[----:B------:R-:W-:-:S04]  /*0250*/  ISETP.GT.U32.AND P0, PT, R13, 0xfd, PT ;  /* 0x000000fd0d00780c */ /* 0x000fc80003f04070 */
[----:B------:R-:W-:-:S13]  /*0260*/  ISETP.GT.U32.OR P0, PT, R12, 0xfd, P0 ;  /* 0x000000fd0c00780c */ /* 0x000fda0000704470 */
[----:B------:R-:W-:Y:S01]  /*0270*/  @!P0 IMAD.MOV.U32 R7, RZ, RZ, RZ ;  /* 0x000000ffff078224 */ /* 0x000fe200078e00ff */
[----:B------:R-:W-:Y:S06]  /*0280*/  @!P0 BRA `(.L_x_1) ;  /* 0x00000000005c8947 */ /* 0x000fec0003800000 */
[----:B------:R-:W-:Y:S02]  /*0290*/  FSETP.GTU.FTZ.AND P0, PT, |R0|, +INF , PT ;  /* 0x7f8000000000780b */ /* 0x000fe40003f1c200 */
[----:B------:R-:W-:-:S04]  /*02a0*/  FSETP.GTU.FTZ.AND P1, PT, |R3|, +INF , PT ;  /* 0x7f8000000300780b */ /* 0x000fc80003f3c200 */
[----:B------:R-:W-:-:S13]  /*02b0*/  PLOP3.LUT P0, PT, P0, P1, PT, 0xf8, 0x8f ;  /* 0x00000000008f781c */ /* 0x000fda0000703f70 */
[----:B------:R-:W-:Y:S05]  /*02c0*/  @P0 BRA `(.L_x_2) ;  /* 0x0000000400440947 */ /* 0x000fea0003800000 */
[----:B------:R-:W-:-:S13]  /*02d0*/  LOP3.LUT P0, RZ, R11, 0x7fffffff, R10, 0xc8, !PT ;  /* 0x7fffffff0bff7812 */ /* 0x000fda000780c80a */
[----:B------:R-:W-:Y:S05]  /*02e0*/  @!P0 BRA `(.L_x_3) ;  /* 0x0000000400348947 */ /* 0x000fea0003800000 */
[C---:B------:R-:W-:Y:S02]  /*02f0*/  FSETP.NEU.FTZ.AND P2, PT, |R0|.reuse, +INF , PT ;  /* 0x7f8000000000780b */ /* 0x040fe40003f5d200 */
[----:B------:R-:W-:Y:S02]  /*0300*/  FSETP.NEU.FTZ.AND P1, PT, |R3|, +INF , PT ;  /* 0x7f8000000300780b */ /* 0x000fe40003f3d200 */
[----:B------:R-:W-:-:S11]  /*0310*/  FSETP.NEU.FTZ.AND P0, PT, |R0|, +INF , PT ;  /* 0x7f8000000000780b */ /* 0x000fd60003f1d200 */
[----:B------:R-:W-:Y:S05]  /*0320*/  @!P1 BRA !P2, `(.L_x_3) ;  /* 0x0000000400249947 */ /* 0x000fea0005000000 */
[----:B------:R-:W-:-:S04]  /*0330*/  LOP3.LUT P2, RZ, R10, 0x7fffffff, RZ, 0xc0, !PT ;  /* 0x7fffffff0aff7812 */ /* 0x000fc8000784c0ff */
[----:B------:R-:W-:-:S13]  /*0340*/  PLOP3.LUT P1, PT, P1, P2, PT, 0x2f, 0xf2 ;  /* 0x0000000000f2781c */ /* 0x000fda0000f24577 */
[----:B------:R-:W-:Y:S05]  /*0350*/  @P1 BRA `(.L_x_4) ;  /* 0x0000000400101947 */ /* 0x000fea0003800000 */
[----:B------:R-:W-:-:S04]  /*0360*/  LOP3.LUT P1, RZ, R11, 0x7fffffff, RZ, 0xc0, !PT ;  /* 0x7fffffff0bff7812 */ /* 0x000fc8000782c0ff */
[----:B------:R-:W-:-:S13]  /*0370*/  PLOP3.LUT P0, PT, P0, P1, PT, 0x2f, 0xf2 ;  /* 0x0000000000f2781c */ /* 0x000fda0000702577 */
[----:B------:R-:W-:Y:S05]  /*0380*/  @P0 BRA `(.L_x_5) ;  /* 0x0000000000f80947 */ /* 0x000fea0003800000 */
[----:B------:R-:W-:Y:S02]  /*0390*/  ISETP.GE.AND P0, PT, R12, RZ, PT ;  /* 0x000000ff0c00720c */ /* 0x000fe40003f06270 */
[----:B------:R-:W-:-:S11]  /*03a0*/  ISETP.GE.AND P1, PT, R13, RZ, PT ;  /* 0x000000ff0d00720c */ /* 0x000fd60003f26270 */
[----:B------:R-:W-:Y:S02]  /*03b0*/  @P0 IMAD.MOV.U32 R7, RZ, RZ, RZ ;  /* 0x000000ffff070224 */ /* 0x000fe400078e00ff */
[----:B------:R-:W-:Y:S01]  /*03c0*/  @!P0 FFMA R10, R0, 1.84467440737095516160e+19, RZ ;  /* 0x5f800000000a8823 */ /* 0x000fe200000000ff */
[----:B------:R-:W-:Y:S02]  /*03d0*/  @!P0 IMAD.MOV.U32 R7, RZ, RZ, -0x40 ;  /* 0xffffffc0ff078424 */ /* 0x000fe400078e00ff */
[----:B------:R-:W-:Y:S02]  /*03e0*/  @!P1 FFMA R11, R3, 1.84467440737095516160e+19, RZ ;  /* 0x5f800000030b9823 */ /* 0x000fe400000000ff */
[----:B------:R-:W-:-:S07]  /*03f0*/  @!P1 VIADD R7, R7, 0x40 ;  /* 0x0000004007079836 */ /* 0x000fce0000000000 */
.L_x_1:
[----:B------:R-:W-:Y:S01]  /*0400*/  LEA R0, R9, 0xc0800000, 0x17 ;  /* 0xc080000009007811 */ /* 0x000fe200078eb8ff */
[----:B------:R-:W-:-:S04]  /*0410*/  VIADD R8, R8, 0xffffff81 ;  /* 0xffffff8108087836 */ /* 0x000fc80000000000 */
[----:B------:R-:W-:Y:S02]  /*0420*/  IMAD.IADD R11, R11, 0x1, -R0 ;  /* 0x000000010b0b7824 */ /* 0x000fe400078e0a00 */
[C---:B------:R-:W-:Y:S01]  /*0430*/  IMAD R0, R8.reuse, -0x800000, R10 ;  /* 0xff80000008007824 */ /* 0x040fe200078e020a */
[----:B------:R-:W-:Y:S01]  /*0440*/  IADD3 R8, PT, PT, R8, 0x7f, -R9 ;  /* 0x0000007f08087810 */ /* 0x000fe20007ffe809 */
[----:B------:R-:W0:Y:S01]  /*0450*/  MUFU.RCP R3, R11 ;  /* 0x0000000b00037308 */ /* 0x000e220000001000 */
[----:B------:R-:W-:-:S03]  /*0460*/  FADD.FTZ R13, -R11, -RZ ;  /* 0x800000ff0b0d7221 */ /* 0x000fc60000010100 */
[----:B------:R-:W-:Y:S02]  /*0470*/  IMAD.IADD R8, R8, 0x1, R7 ;  /* 0x0000000108087824 */ /* 0x000fe400078e0207 */
[----:B0-----:R-:W-:-:S04]  /*0480*/  FFMA R12, R3, R13, 1 ;  /* 0x3f800000030c7423 */ /* 0x001fc8000000000d */
[----:B------:R-:W-:-:S04]  /*0490*/  FFMA R12, R3, R12, R3 ;  /* 0x0000000c030c7223 */ /* 0x000fc80000000003 */
[----:B------:R-:W-:-:S04]  /*04a0*/  FFMA R3, R0, R12, RZ ;  /* 0x0000000c00037223 */ /* 0x000fc800000000ff */
[----:B------:R-:W-:-:S04]  /*04b0*/  FFMA R10, R13, R3, R0 ;  /* 0x000000030d0a7223 */ /* 0x000fc80000000000 */
[----:B------:R-:W-:-:S04]  /*04c0*/  FFMA R15, R12, R10, R3 ;  /* 0x0000000a0c0f7223 */ /* 0x000fc80000000003 */
[----:B------:R-:W-:-:S04]  /*04d0*/  FFMA R10, R13, R15, R0 ;  /* 0x0000000f0d0a7223 */ /* 0x000fc80000000000 */
[----:B------:R-:W-:-:S05]  /*04e0*/  FFMA R0, R12, R10, R15 ;  /* 0x0000000a0c007223 */ /* 0x000fca000000000f */
[----:B------:R-:W-:-:S04]  /*04f0*/  SHF.R.U32.HI R3, RZ, 0x17, R0 ;  /* 0x00000017ff037819 */ /* 0x000fc80000011600 */
[----:B------:R-:W-:-:S05]  /*0500*/  LOP3.LUT R3, R3, 0xff, RZ, 0xc0, !PT ;  /* 0x000000ff03037812 */ /* 0x000fca00078ec0ff */
[----:B------:R-:W-:-:S04]  /*0510*/  IMAD.IADD R9, R3, 0x1, R8 ;  /* 0x0000000103097824 */ /* 0x000fc800078e0208 */
[----:B------:R-:W-:-:S05]  /*0520*/  VIADD R3, R9, 0xffffffff ;  /* 0xffffffff09037836 */ /* 0x000fca0000000000 */
[----:B------:R-:W-:-:S13]  /*0530*/  ISETP.GE.U32.AND P0, PT, R3, 0xfe, PT ;  /* 0x000000fe0300780c */ /* 0x000fda0003f06070 */
[----:B------:R-:W-:Y:S05]  /*0540*/  @!P0 BRA `(.L_x_6) ;  /* 0x0000000000808947 */ /* 0x000fea0003800000 */
[----:B------:R-:W-:-:S13]  /*0550*/  ISETP.GT.AND P0, PT, R9, 0xfe, PT ;  /* 0x000000fe0900780c */ /* 0x000fda0003f04270 */
[----:B------:R-:W-:Y:S05]  /*0560*/  @P0 BRA `(.L_x_7) ;  /* 0x00000000006c0947 */ /* 0x000fea0003800000 */
[----:B------:R-:W-:-:S13]  /*0570*/  ISETP.GE.AND P0, PT, R9, 0x1, PT ;  /* 0x000000010900780c */ /* 0x000fda0003f06270 */
[----:B------:R-:W-:Y:S05]  /*0580*/  @P0 BRA `(.L_x_8) ;  /* 0x0000000000980947 */ /* 0x000fea0003800000 */
[----:B------:R-:W-:Y:S02]  /*0590*/  ISETP.GE.AND P0, PT, R9, -0x18, PT ;  /* 0xffffffe80900780c */ /* 0x000fe40003f06270 */
[----:B------:R-:W-:-:S11]  /*05a0*/  LOP3.LUT R0, R0, 0x80000000, RZ, 0xc0, !PT ;  /* 0x8000000000007812 */ /* 0x000fd600078ec0ff */
[----:B------:R-:W-:Y:S05]  /*05b0*/  @!P0 BRA `(.L_x_8) ;  /* 0x00000000008c8947 */ /* 0x000fea0003800000 */
[CCC-:B------:R-:W-:Y:S01]  /*05c0*/  FFMA.RZ R3, R12.reuse, R10.reuse, R15.reuse ;  /* 0x0000000a0c037223 */ /* 0x1c0fe2000000c00f */
[CCC-:B------:R-:W-:Y:S01]  /*05d0*/  FFMA.RM R8, R12.reuse, R10.reuse, R15.reuse ;  /* 0x0000000a0c087223 */ /* 0x1c0fe2000000400f */
[C---:B------:R-:W-:Y:S02]  /*05e0*/  ISETP.NE.AND P2, PT, R9.reuse, RZ, PT ;  /* 0x000000ff0900720c */ /* 0x040fe40003f45270 */
[----:B------:R-:W-:Y:S02]  /*05f0*/  ISETP.NE.AND P1, PT, R9, RZ, PT ;  /* 0x000000ff0900720c */ /* 0x000fe40003f25270 */
[----:B------:R-:W-:Y:S01]  /*0600*/  LOP3.LUT R7, R3, 0x7fffff, RZ, 0xc0, !PT ;  /* 0x007fffff03077812 */ /* 0x000fe200078ec0ff */
[----:B------:R-:W-:Y:S01]  /*0610*/  FFMA.RP R3, R12, R10, R15 ;  /* 0x0000000a0c037223 */ /* 0x000fe2000000800f */
[----:B------:R-:W-:Y:S02]  /*0620*/  VIADD R10, R9, 0x20 ;  /* 0x00000020090a7836 */ /* 0x000fe40000000000 */
[----:B------:R-:W-:Y:S01]  /*0630*/  LOP3.LUT R7, R7, 0x800000, RZ, 0xfc, !PT ;  /* 0x0080000007077812 */ /* 0x000fe200078efcff */
[----:B------:R-:W-:Y:S01]  /*0640*/  IMAD.MOV R9, RZ, RZ, -R9 ;  /* 0x000000ffff097224 */ /* 0x000fe200078e0a09 */
[----:B------:R-:W-:-:S02]  /*0650*/  FSETP.NEU.FTZ.AND P0, PT, R3, R8, PT ;  /* 0x000000080300720b */ /* 0x000fc40003f1d000 */
[----:B------:R-:W-:Y:S02]  /*0660*/  SHF.L.U32 R10, R7, R10, RZ ;  /* 0x0000000a070a7219 */ /* 0x000fe400000006ff */
[----:B------:R-:W-:Y:S02]  /*0670*/  SEL R8, R9, RZ, P2 ;  /* 0x000000ff09087207 */ /* 0x000fe40001000000 */
[----:B------:R-:W-:Y:S02]  /*0680*/  ISETP.NE.AND P1, PT, R10, RZ, P1 ;  /* 0x000000ff0a00720c */ /* 0x000fe40000f25270 */
[----:B------:R-:W-:Y:S02]  /*0690*/  SHF.R.U32.HI R8, RZ, R8, R7 ;  /* 0x00000008ff087219 */ /* 0x000fe40000011607 */
[----:B------:R-:W-:Y:S02]  /*06a0*/  PLOP3.LUT P0, PT, P0, P1, PT, 0xf8, 0x8f ;  /* 0x00000000008f781c */ /* 0x000fe40000703f70 */
[----:B------:R-:W-:-:S02]  /*06b0*/  SHF.R.U32.HI R10, RZ, 0x1, R8 ;  /* 0x00000001ff0a7819 */ /* 0x000fc40000011608 */
[----:B------:R-:W-:-:S04]  /*06c0*/  SEL R3, RZ, 0x1, !P0 ;  /* 0x00000001ff037807 */ /* 0x000fc80004000000 */
[----:B------:R-:W-:-:S04]  /*06d0*/  LOP3.LUT R3, R3, 0x1, R10, 0xf8, !PT ;  /* 0x0000000103037812 */ /* 0x000fc800078ef80a */
[----:B------:R-:W-:-:S05]  /*06e0*/  LOP3.LUT R3, R3, R8, RZ, 0xc0, !PT ;  /* 0x0000000803037212 */ /* 0x000fca00078ec0ff */
[----:B------:R-:W-:-:S05]  /*06f0*/  IMAD.IADD R3, R10, 0x1, R3 ;  /* 0x000000010a037824 */ /* 0x000fca00078e0203 */
[----:B------:R-:W-:Y:S01]  /*0700*/  LOP3.LUT R0, R3, R0, RZ, 0xfc, !PT ;  /* 0x0000000003007212 */ /* 0x000fe200078efcff */
[----:B------:R-:W-:Y:S06]  /*0710*/  BRA `(.L_x_8) ;  /* 0x0000000000347947 */ /* 0x000fec0003800000 */
.L_x_7:
[----:B------:R-:W-:-:S04]  /*0720*/  LOP3.LUT R0, R0, 0x80000000, RZ, 0xc0, !PT ;  /* 0x8000000000007812 */ /* 0x000fc800078ec0ff */
[----:B------:R-:W-:Y:S01]  /*0730*/  LOP3.LUT R0, R0, 0x7f800000, RZ, 0xfc, !PT ;  /* 0x7f80000000007812 */ /* 0x000fe200078efcff */
[----:B------:R-:W-:Y:S06]  /*0740*/  BRA `(.L_x_8) ;  /* 0x0000000000287947 */ /* 0x000fec0003800000 */
.L_x_6:
[----:B------:R-:W-:Y:S01]  /*0750*/  IMAD R0, R8, 0x800000, R0 ;  /* 0x0080000008007824 */ /* 0x000fe200078e0200 */
[----:B------:R-:W-:Y:S06]  /*0760*/  BRA `(.L_x_8) ;  /* 0x0000000000207947 */ /* 0x000fec0003800000 */
.L_x_5:
[----:B------:R-:W-:-:S04]  /*0770*/  LOP3.LUT R0, R11, 0x80000000, R10, 0x48, !PT ;  /* 0x800000000b007812 */ /* 0x000fc800078e480a */
[----:B------:R-:W-:Y:S01]  /*0780*/  LOP3.LUT R0, R0, 0x7f800000, RZ, 0xfc, !PT ;  /* 0x7f80000000007812 */ /* 0x000fe200078efcff */
[----:B------:R-:W-:Y:S06]  /*0790*/  BRA `(.L_x_8) ;  /* 0x0000000000147947 */ /* 0x000fec0003800000 */
.L_x_4:
[----:B------:R-:W-:Y:S01]  /*07a0*/  LOP3.LUT R0, R11, 0x80000000, R10, 0x48, !PT ;  /* 0x800000000b007812 */ /* 0x000fe200078e480a */
[----:B------:R-:W-:Y:S06]  /*07b0*/  BRA `(.L_x_8) ;  /* 0x00000000000c7947 */ /* 0x000fec0003800000 */
.L_x_3:
[----:B------:R-:W0:Y:S01]  /*07c0*/  MUFU.RSQ R0, -QNAN ;  /* 0xffc0000000007908 */ /* 0x000e220000001400 */
[----:B------:R-:W-:Y:S05]  /*07d0*/  BRA `(.L_x_8) ;  /* 0x0000000000047947 */ /* 0x000fea0003800000 */
.L_x_2:
[----:B------:R-:W-:-:S07]  /*07e0*/  FADD.FTZ R0, R0, R3 ;  /* 0x0000000300007221 */ /* 0x000fce0000010000 */
.L_x_8:
[----:B------:R-:W-:-:S04]  /*07f0*/  IMAD.MOV.U32 R7, RZ, RZ, 0x0 ;  /* 0x00000000ff077424 */ /* 0x000fc800078e00ff */
[----:B0-----:R-:W-:Y:S05]  /*0800*/  RET.REL.NODEC R6 `(transfer_kernel) ;  /* 0xfffffff406fc7950 */ /* 0x001fea0003c3ffff */
.L_x_9:
[----:B------:R-:W-:-:S00]  /*0810*/  BRA `(.L_x_9) ;  /* 0xfffffffc00fc7947 */ /* 0x000fc0000383ffff */
[----:B------:R-:W-:-:S00]  /*0820*/  NOP ;  /* 0x0000000000007918 */ /* 0x000fc00000000000 */
        /* <DEDUP_REMOVED lines=13> */
.L_x_34:


//--------------------- .text.reduceSum_kernel    --------------------------
	.section	.text.reduceSum_kernel,"ax",@progbits
	.align	128
        .global         reduceSum_kernel
        .type           reduceSum_kernel,@function
        .size           reduceSum_kernel,(.L_x_36 - reduceSum_kernel)
        .other          reduceSum_kernel,@"STO_CUDA_ENTRY STV_DEFAULT"
reduceSum_kernel:
.text.reduceSum_kernel:
[----:B------:R-:W-:Y:S01]  /*0000*/  LDC R1, c[0x0][0x37c] ;  /* 0x0000df00ff017b82 */ /* 0x000fe20000000800 */
[----:B------:R-:W0:Y:S07]  /*0010*/  S2R R3, SR_TID.X ;  /* 0x0000000000037919 */ /* 0x000e2e0000002100 */
[----:B------:R-:W1:Y:S01]  /*0020*/  LDC R14, c[0x0][0x360] ;  /* 0x0000d800ff0e7b82 */ /* 0x000e620000000800 */
[----:B------:R-:W2:Y:S01]  /*0030*/  LDCU UR4, c[0x0][0x390] ;  /* 0x00007200ff0477ac */ /* 0x000ea20008000800 */
[----:B------:R-:W-:Y:S01]  /*0040*/  BSSY.RECONVERGENT B0, `(.L_x_10) ;  /* 0x000001c000007945 */ /* 0x000fe20003800200 */
[----:B------:R-:W0:Y:S01]  /*0050*/  S2R R0, SR_CTAID.X ;  /* 0x0000000000007919 */ /* 0x000e220000002500 */
[----:B------:R-:W-:Y:S01]  /*0060*/  IMAD.MOV.U32 R10, RZ, RZ, RZ ;  /* 0x000000ffff0a7224 */ /* 0x000fe200078e00ff */
[----:B------:R-:W3:Y:S01]  /*0070*/  LDCU.64 UR6, c[0x0][0x358] ;  /* 0x00006b00ff0677ac */ /* 0x000ee20008000a00 */
[----:B------:R-:W4:Y:S01]  /*0080*/  S2R R2, SR_CTAID.Y ;  /* 0x0000000000027919 */ /* 0x000f220000002600 */
[----:B------:R-:W0:Y:S01]  /*0090*/  LDCU UR5, c[0x0][0x390] ;  /* 0x00007200ff0577ac */ /* 0x000e220008000800 */
[----:B-1----:R-:W-:-:S04]  /*00a0*/  IMAD.SHL.U32 R6, R14, 0x2, RZ ;  /* 0x000000020e067824 */ /* 0x002fc800078e00ff */
[----:B0-----:R-:W-:-:S05]  /*00b0*/  IMAD R7, R6, R0, R3 ;  /* 0x0000000006077224 */ /* 0x001fca00078e0203 */
[----:B--2---:R-:W-:-:S13]  /*00c0*/  ISETP.GE.U32.AND P0, PT, R7, UR4, PT ;  /* 0x0000000407007c0c */ /* 0x004fda000bf06070 */
[----:B---34-:R-:W-:Y:S05]  /*00d0*/  @P0 BRA `(.L_x_11) ;  /* 0x0000000000480947 */ /* 0x018fea0003800000 */
[----:B------:R-:W0:Y:S02]  /*00e0*/  LDC.64 R4, c[0x0][0x380] ;  /* 0x0000e000ff047b82 */ /* 0x000e240000000a00 */
[----:B0-----:R-:W-:-:S06]  /*00f0*/  IMAD.WIDE.U32 R4, R2, 0x8, R4 ;  /* 0x0000000802047825 */ /* 0x001fcc00078e0004 */
[----:B------:R-:W5:Y:S01]  /*0100*/  LDG.E.64 R4, desc[UR6][R4.64] ;  /* 0x0000000604047981 */ /* 0x000f62000c1e1b00 */
[----:B------:R-:W0:Y:S01]  /*0110*/  LDCU UR4, c[0x0][0x370] ;  /* 0x00006e00ff0477ac */ /* 0x000e220008000800 */
[----:B------:R-:W-:Y:S01]  /*0120*/  MOV R11, R7 ;  /* 0x00000007000b7202 */ /* 0x000fe20000000f00 */
[----:B------:R-:W-:Y:S02]  /*0130*/  IMAD.MOV.U32 R10, RZ, RZ, RZ ;  /* 0x000000ffff0a7224 */ /* 0x000fe400078e00ff */
[----:B0-----:R-:W-:-:S07]  /*0140*/  IMAD R12, R6, UR4, RZ ;  /* 0x00000004060c7c24 */ /* 0x001fce000f8e02ff */
.L_x_12:
[----:B------:R-:W-:Y:S01]  /*0150*/  IADD3 R9, PT, PT, R14, R11, RZ ;  /* 0x0000000b0e097210 */ /* 0x000fe20007ffe0ff */
[----:B-----5:R-:W-:-:S03]  /*0160*/  IMAD.WIDE.U32 R6, R11, 0x4, R4 ;  /* 0x000000040b067825 */ /* 0x020fc600078e0004 */
[----:B------:R-:W-:-:S03]  /*0170*/  ISETP.GE.U32.AND P0, PT, R9, UR5, PT ;  /* 0x0000000509007c0c */ /* 0x000fc6000bf06070 */
[----:B------:R-:W2:Y:S10]  /*0180*/  LDG.E R7, desc[UR6][R6.64] ;  /* 0x0000000606077981 */ /* 0x000eb4000c1e1900 */
[----:B------:R-:W-:-:S06]  /*0190*/  @!P0 IMAD.WIDE.U32 R8, R9, 0x4, R4 ;  /* 0x0000000409088825 */ /* 0x000fcc00078e0004 */
[----:B------:R-:W3:Y:S01]  /*01a0*/  @!P0 LDG.E R9, desc[UR6][R8.64] ;  /* 0x0000000608098981 */ /* 0x000ee2000c1e1900 */
[----:B------:R-:W-:-:S04]  /*01b0*/  IADD3 R11, PT, PT, R12, R11, RZ ;  /* 0x0000000b0c0b7210 */ /* 0x000fc80007ffe0ff */
[----:B------:R-:W-:Y:S01]  /*01c0*/  ISETP.GE.U32.AND P1, PT, R11, UR5, PT ;  /* 0x000000050b007c0c */ /* 0x000fe2000bf26070 */
[----:B--2---:R-:W-:-:S04]  /*01d0*/  FADD R10, R7, R10 ;  /* 0x0000000a070a7221 */ /* 0x004fc80000000000 */
[----:B---3--:R-:W-:-:S08]  /*01e0*/  @!P0 FADD R10, R10, R9 ;  /* 0x000000090a0a8221 */ /* 0x008fd00000000000 */
[----:B------:R-:W-:Y:S05]  /*01f0*/  @!P1 BRA `(.L_x_12) ;  /* 0xfffffffc00d49947 */ /* 0x000fea000383ffff */
.L_x_11:
[----:B------:R-:W-:Y:S05]  /*0200*/  BSYNC.RECONVERGENT B0 ;  /* 0x0000000000007941 */ /* 0x000fea0003800200 */
.L_x_10:
[----:B------:R-:W0:Y:S01]  /*0210*/  S2UR UR5, SR_CgaCtaId ;  /* 0x00000000000579c3 */ /* 0x000e220000008800 */
[----:B------:R-:W-:Y:S01]  /*0220*/  UMOV UR4, 0x400 ;  /* 0x0000040000047882 */ /* 0x000fe20000000000 */
[----:B------:R-:W-:Y:S01]  /*0230*/  ISETP.GE.U32.AND P0, PT, R14, 0x200, PT ;  /* 0x000002000e00780c */ /* 0x000fe20003f06070 */
[----:B0-----:R-:W-:-:S06]  /*0240*/  ULEA UR4, UR5, UR4, 0x18 ;  /* 0x0000000405047291 */ /* 0x001fcc000f8ec0ff */
[----:B------:R-:W-:-:S05]  /*0250*/  LEA R5, R3, UR4, 0x2 ;  /* 0x0000000403057c11 */ /* 0x000fca000f8e10ff */
[----:B------:R0:W-:Y:S01]  /*0260*/  STS [R5], R10 ;  /* 0x0000000a05007388 */ /* 0x0001e20000000800 */
[----:B------:R-:W-:Y:S06]  /*0270*/  BAR.SYNC.DEFER_BLOCKING 0x0 ;  /* 0x0000000000007b1d */ /* 0x000fec0000010000 */
[----:B------:R-:W-:Y:S05]  /*0280*/  @!P0 BRA `(.L_x_13) ;  /* 0x0000000000188947 */ /* 0x000fea0003800000 */
[----:B------:R-:W-:-:S13]  /*0290*/  ISETP.GT.U32.AND P0, PT, R3, 0xff, PT ;  /* 0x000000ff0300780c */ /* 0x000fda0003f04070 */
[----:B------:R-:W0:Y:S02]  /*02a0*/  @!P0 LDS R7, [R5+0x400] ;  /* 0x0004000005078984 */ /* 0x000e240000000800 */
[----:B0-----:R-:W-:-:S05]  /*02b0*/  @!P0 FADD R10, R10, R7 ;  /* 0x000000070a0a8221 */ /* 0x001fca0000000000 */
[----:B------:R1:W-:Y:S01]  /*02c0*/  @!P0 STS [R5], R10 ;  /* 0x0000000a05008388 */ /* 0x0003e20000000800 */
[----:B------:R-:W-:Y:S06]  /*02d0*/  BAR.SYNC.DEFER_BLOCKING 0x0 ;  /* 0x0000000000007b1d */ /* 0x000fec0000010000 */
[----:B------:R-:W-:Y:S05]  /*02e0*/  BRA `(.L_x_14) ;  /* 0x0000000000087947 */ /* 0x000fea0003800000 */
.L_x_13:
[----:B------:R-:W-:-:S13]  /*02f0*/  ISETP.GE.U32.AND P0, PT, R14, 0x100, PT ;  /* 0x000001000e00780c */ /* 0x000fda0003f06070 */
[----:B------:R-:W-:Y:S05]  /*0300*/  @!P0 BRA `(.L_x_15) ;  /* 0x0000000000188947 */ /* 0x000fea0003800000 */
.L_x_14:
[----:B------:R-:W-:-:S13]  /*0310*/  ISETP.GT.U32.AND P0, PT, R3, 0x7f, PT ;  /* 0x0000007f0300780c */ /* 0x000fda0003f04070 */
[----:B------:R-:W0:Y:S02]  /*0320*/  @!P0 LDS R7, [R5+0x200] ;  /* 0x0002000005078984 */ /* 0x000e240000000800 */
[----:B01----:R-:W-:-:S05]  /*0330*/  @!P0 FADD R10, R10, R7 ;  /* 0x000000070a0a8221 */ /* 0x003fca0000000000 */
[----:B------:R1:W-:Y:S01]  /*0340*/  @!P0 STS [R5], R10 ;  /* 0x0000000a05008388 */ /* 0x0003e20000000800 */
[----:B------:R-:W-:Y:S06]  /*0350*/  BAR.SYNC.DEFER_BLOCKING 0x0 ;  /* 0x0000000000007b1d */ /* 0x000fec0000010000 */
[----:B------:R-:W-:Y:S05]  /*0360*/  BRA `(.L_x_16) ;  /* 0x0000000000087947 */ /* 0x000fea0003800000 */
.L_x_15:
[----:B------:R-:W-:-:S13]  /*0370*/  ISETP.GE.U32.AND P0, PT, R14, 0x80, PT ;  /* 0x000000800e00780c */ /* 0x000fda0003f06070 */
[----:B------:R-:W-:Y:S05]  /*0380*/  @!P0 BRA `(.L_x_17) ;  /* 0x0000000000148947 */ /* 0x000fea0003800000 */
.L_x_16:
[----:B------:R-:W-:-:S13]  /*0390*/  ISETP.GT.U32.AND P0, PT, R3, 0x3f, PT ;  /* 0x0000003f0300780c */ /* 0x000fda0003f04070 */
[----:B------:R-:W0:Y:S02]  /*03a0*/  @!P0 LDS R7, [R5+0x100] ;  /* 0x0001000005078984 */ /* 0x000e240000000800 */
[----:B01----:R-:W-:-:S05]  /*03b0*/  @!P0 FADD R10, R10, R7 ;  /* 0x000000070a0a8221 */ /* 0x003fca0000000000 */
[----:B------:R1:W-:Y:S01]  /*03c0*/  @!P0 STS [R5], R10 ;  /* 0x0000000a05008388 */ /* 0x0003e20000000800 */
[----:B------:R-:W-:Y:S06]  /*03d0*/  BAR.SYNC.DEFER_BLOCKING 0x0 ;  /* 0x0000000000007b1d */ /* 0x000fec0000010000 */
.L_x_17:
[----:B------:R-:W-:-:S13]  /*03e0*/  ISETP.GT.U32.AND P0, PT, R3, 0x1f, PT ;  /* 0x0000001f0300780c */ /* 0x000fda0003f04070 */
[----:B------:R-:W-:Y:S05]  /*03f0*/  @P0 EXIT ;  /* 0x000000000000094d */ /* 0x000fea0003800000 */
[----:B------:R-:W-:-:S13]  /*0400*/  ISETP.GE.U32.AND P0, PT, R14, 0x40, PT ;  /* 0x000000400e00780c */ /* 0x000fda0003f06070 */
[----:B------:R-:W0:Y:S02]  /*0410*/  @P0 LDS R7, [R5+0x80] ;  /* 0x0000800005070984 */ /* 0x000e240000000800 */
[----:B01----:R-:W-:-:S05]  /*0420*/  @P0 FADD R10, R10, R7 ;  /* 0x000000070a0a0221 */ /* 0x003fca0000000000 */
[----:B------:R0:W-:Y:S01]  /*0430*/  @P0 STS [R5], R10 ;  /* 0x0000000a05000388 */ /* 0x0001e20000000800 */
[----:B------:R-:W-:Y:S05]  /*0440*/  @P0 BRA `(.L_x_18) ;  /* 0x0000000000080947 */ /* 0x000fea0003800000 */
[----:B------:R-:W-:-:S13]  /*0450*/  ISETP.GE.U32.AND P0, PT, R14, 0x20, PT ;  /* 0x000000200e00780c */ /* 0x000fda0003f06070 */
[----:B------:R-:W-:Y:S05]  /*0460*/  @!P0 BRA `(.L_x_19) ;  /* 0x0000000000108947 */ /* 0x000fea0003800000 */
.L_x_18:
[----:B------:R-:W0:Y:S02]  /*0470*/  LDS R7, [R5+0x40] ;  /* 0x0000400005077984 */ /* 0x000e240000000800 */
[----:B0-----:R-:W-:-:S05]  /*0480*/  FADD R10, R7, R10 ;  /* 0x0000000a070a7221 */ /* 0x001fca0000000000 */
[----:B------:R1:W-:Y:S01]  /*0490*/  STS [R5], R10 ;  /* 0x0000000a05007388 */ /* 0x0003e20000000800 */
[----:B------:R-:W-:Y:S05]  /*04a0*/  BRA `(.L_x_20) ;  /* 0x0000000000087947 */ /* 0x000fea0003800000 */
.L_x_19:
[----:B------:R-:W-:-:S13]  /*04b0*/  ISETP.GE.U32.AND P0, PT, R14, 0x10, PT ;  /* 0x000000100e00780c */ /* 0x000fda0003f06070 */
[----:B------:R-:W-:Y:S05]  /*04c0*/  @!P0 BRA `(.L_x_21) ;  /* 0x0000000000108947 */ /* 0x000fea0003800000 */
.L_x_20:
[----:B------:R-:W0:Y:S02]  /*04d0*/  LDS R7, [R5+0x20] ;  /* 0x0000200005077984 */ /* 0x000e240000000800 */
[----:B01----:R-:W-:-:S05]  /*04e0*/  FADD R10, R7, R10 ;  /* 0x0000000a070a7221 */ /* 0x003fca0000000000 */
[----:B------:R1:W-:Y:S01]  /*04f0*/  STS [R5], R10 ;  /* 0x0000000a05007388 */ /* 0x0003e20000000800 */
[----:B------:R-:W-:Y:S05]  /*0500*/  BRA `(.L_x_22) ;  /* 0x0000000000087947 */ /* 0x000fea0003800000 */
.L_x_21:
[----:B------:R-:W-:-:S13]  /*0510*/  ISETP.GE.U32.AND P0, PT, R14, 0x8, PT ;  /* 0x000000080e00780c */ /* 0x000fda0003f06070 */
[----:B------:R-:W-:Y:S05]  /*0520*/  @!P0 BRA `(.L_x_23) ;  /* 0x0000000000108947 */ /* 0x000fea0003800000 */
.L_x_22:
[----:B------:R-:W0:Y:S02]  /*0530*/  LDS R7, [R5+0x10] ;  /* 0x0000100005077984 */ /* 0x000e240000000800 */
[----:B01----:R-:W-:-:S05]  /*0540*/  FADD R10, R7, R10 ;  /* 0x0000000a070a7221 */ /* 0x003fca0000000000 */
[----:B------:R1:W-:Y:S01]  /*0550*/  STS [R5], R10 ;  /* 0x0000000a05007388 */ /* 0x0003e20000000800 */
[----:B------:R-:W-:Y:S05]  /*0560*/  BRA `(.L_x_24) ;  /* 0x0000000000087947 */ /* 0x000fea0003800000 */
.L_x_23:
[----:B------:R-:W-:-:S13]  /*0570*/  ISETP.GE.U32.AND P0, PT, R14, 0x4, PT ;  /* 0x000000040e00780c */ /* 0x000fda0003f06070 */
[----:B------:R-:W-:Y:S05]  /*0580*/  @!P0 BRA `(.L_x_25) ;  /* 0x0000000000108947 */ /* 0x000fea0003800000 */
.L_x_24:
[----:B------:R-:W0:Y:S02]  /*0590*/  LDS R7, [R5+0x8] ;  /* 0x0000080005077984 */ /* 0x000e240000000800 */
[----:B01----:R-:W-:-:S05]  /*05a0*/  FADD R10, R7, R10 ;  /* 0x0000000a070a7221 */ /* 0x003fca0000000000 */
[----:B------:R1:W-:Y:S01]  /*05b0*/  STS [R5], R10 ;  /* 0x0000000a05007388 */ /* 0x0003e20000000800 */
[----:B------:R-:W-:Y:S05]  /*05c0*/  BRA `(.L_x_26) ;  /* 0x0000000000087947 */ /* 0x000fea0003800000 */
.L_x_25:
[----:B------:R-:W-:-:S13]  /*05d0*/  ISETP.GE.U32.AND P0, PT, R14, 0x2, PT ;  /* 0x000000020e00780c */ /* 0x000fda0003f06070 */
[----:B------:R-:W-:Y:S05]  /*05e0*/  @!P0 BRA `(.L_x_27) ;  /* 0x00000000000c8947 */ /* 0x000fea0003800000 */
.L_x_26:
[----:B------:R-:W0:Y:S02]  /*05f0*/  LDS R7, [R5+0x4] ;  /* 0x0000040005077984 */ /* 0x000e240000000800 */
[----:B01----:R-:W-:-:S05]  /*0600*/  FADD R10, R7, R10 ;  /* 0x0000000a070a7221 */ /* 0x003fca0000000000 */
[----:B------:R1:W-:Y:S02]  /*0610*/  STS [R5], R10 ;  /* 0x0000000a05007388 */ /* 0x0003e40000000800 */
.L_x_27:
[----:B------:R-:W-:-:S13]  /*0620*/  ISETP.NE.AND P0, PT, R3, RZ, PT ;  /* 0x000000ff0300720c */ /* 0x000fda0003f05270 */
[----:B------:R-:W-:Y:S05]  /*0630*/  @P0 EXIT ;  /* 0x000000000000094d */ /* 0x000fea0003800000 */
[----:B01----:R-:W0:Y:S01]  /*0640*/  LDC.64 R4, c[0x0][0x388] ;  /* 0x0000e200ff047b82 */ /* 0x003e220000000a00 */
[----:B------:R-:W1:Y:S01]  /*0650*/  LDS R7, [UR4] ;  /* 0x00000004ff077984 */ /* 0x000e620008000800 */
[----:B0-----:R-:W-:-:S06]  /*0660*/  IMAD.WIDE.U32 R2, R2, 0x8, R4 ;  /* 0x0000000802027825 */ /* 0x001fcc00078e0004 */
[----:B------:R-:W2:Y:S02]  /*0670*/  LDG.E.64 R2, desc[UR6][R2.64] ;  /* 0x0000000602027981 */ /* 0x000ea4000c1e1b00 */
[----:B--2---:R-:W-:-:S05]  /*0680*/  IMAD.WIDE.U32 R4, R0, 0x4, R2 ;  /* 0x0000000400047825 */ /* 0x004fca00078e0002 */
[----:B-1----:R-:W-:Y:S01]  /*0690*/  STG.E desc[UR6][R4.64], R7 ;  /* 0x0000000704007986 */ /* 0x002fe2000c101906 */
[----:B------:R-:W-:Y:S05]  /*06a0*/  EXIT ;  /* 0x000000000000794d */ /* 0x000fea0003800000 */
.L_x_28:
        /* <DEDUP_REMOVED lines=13> */
.L_x_36:


//--------------------- .text.pixelDiff_kernel    --------------------------
	.section	.text.pixelDiff_kernel,"ax",@progbits
	.align	128
        .global         pixelDiff_kernel
        .type           pixelDiff_kernel,@function
        .size           pixelDiff_kernel,(.L_x_37 - pixelDiff_kernel)
        .other          pixelDiff_kernel,@"STO_CUDA_ENTRY STV_DEFAULT"
pixelDiff_kernel:
.text.pixelDiff_kernel:
[----:B------:R-:W-:Y:S01]  /*0000*/  LDC R1, c[0x0][0x37c] ;  /* 0x0000df00ff017b82 */ /* 0x000fe20000000800 */
[----:B------:R-:W0:Y:S01]  /*0010*/  S2R R3, SR_TID.Y ;  /* 0x0000000000037919 */ /* 0x000e220000002200 */
[----:B------:R-:W1:Y:S06]  /*0020*/  LDCU UR4, c[0x0][0x3a0] ;  /* 0x00007400ff0477ac */ /* 0x000e6c0008000800 */
[----:B------:R-:W0:Y:S01]  /*0030*/  S2UR UR5, SR_CTAID.X ;  /* 0x00000000000579c3 */ /* 0x000e220000002500 */
[----:B------:R-:W-:Y:S01]  /*0040*/  HFMA2 R10, -RZ, RZ, 0, 0 ;  /* 0x00000000ff0a7431 */ /* 0x000fe200000001ff */
[----:B------:R-:W2:Y:S01]  /*0050*/  S2R R0, SR_TID.X ;  /* 0x0000000000007919 */ /* 0x000ea20000002100 */
[----:B------:R-:W3:Y:S01]  /*0060*/  LDCU.64 UR8, c[0x0][0x358] ;  /* 0x00006b00ff0877ac */ /* 0x000ee20008000a00 */
[----:B------:R-:W4:Y:S01]  /*0070*/  S2R R2, SR_CTAID.Y ;  /* 0x0000000000027919 */ /* 0x000f220000002600 */
[----:B------:R-:W0:Y:S03]  /*0080*/  LDCU UR10, c[0x0][0x360] ;  /* 0x00006c00ff0a77ac */ /* 0x000e260008000800 */
[----:B------:R-:W0:Y:S01]  /*0090*/  LDC R4, c[0x0][0x3c8] ;  /* 0x0000f200ff047b82 */ /* 0x000e220000000800 */
[----:B-1----:R-:W-:Y:S01]  /*00a0*/  UISETP.GE.AND UP0, UPT, UR4, 0x1, UPT ;  /* 0x000000010400788c */ /* 0x002fe2000bf06270 */
[----:B0-----:R-:W-:Y:S01]  /*00b0*/  IMAD R3, R4, UR5, R3 ;  /* 0x0000000504037c24 */ /* 0x001fe2000f8e0203 */
[----:B------:R-:W-:-:S07]  /*00c0*/  MOV R4, RZ ;  /* 0x000000ff00047202 */ /* 0x000fce0000000f00 */
[----:B--234-:R-:W-:Y:S05]  /*00d0*/  BRA.U !UP0, `(.L_x_29) ;  /* 0x0000000d08307547 */ /* 0x01cfea000b800000 */
[----:B------:R-:W0:Y:S01]  /*00e0*/  LDC R6, c[0x0][0x3ac] ;  /* 0x0000eb00ff067b82 */ /* 0x000e220000000800 */
[----:B------:R-:W-:Y:S02]  /*00f0*/  UISETP.GE.U32.AND UP1, UPT, UR4, 0x4, UPT ;  /* 0x000000040400788c */ /* 0x000fe4000bf26070 */
[----:B------:R-:W-:Y:S01]  /*0100*/  IMAD R5, R2, UR4, RZ ;  /* 0x0000000402057c24 */ /* 0x000fe2000f8e02ff */
[----:B------:R-:W-:Y:S01]  /*0110*/  ULOP3.LUT UR5, UR4, 0x3, URZ, 0xc0, !UPT ;  /* 0x0000000304057892 */ /* 0x000fe2000f8ec0ff */
[----:B------:R-:W-:Y:S01]  /*0120*/  IMAD R7, R3, UR10, R0 ;  /* 0x0000000a03077c24 */ /* 0x000fe2000f8e0200 */
[----:B------:R-:W-:Y:S02]  /*0130*/  MOV R4, RZ ;  /* 0x000000ff00047202 */ /* 0x000fe40000000f00 */
[----:B------:R-:W-:Y:S01]  /*0140*/  MOV R9, RZ ;  /* 0x000000ff00097202 */ /* 0x000fe20000000f00 */
[----:B------:R-:W-:Y:S01]  /*0150*/  UISETP.NE.AND UP0, UPT, UR5, URZ, UPT ;  /* 0x000000ff0500728c */ /* 0x000fe2000bf05270 */
[----:B------:R-:W-:Y:S01]  /*0160*/  MOV R10, RZ ;  /* 0x000000ff000a7202 */ /* 0x000fe20000000f00 */
[----:B0-----:R-:W-:Y:S01]  /*0170*/  IMAD R8, R5, R6, RZ ;  /* 0x0000000605087224 */ /* 0x001fe200078e02ff */
[----:B------:R-:W-:Y:S08]  /*0180*/  BRA.U !UP1, `(.L_x_30) ;  /* 0x0000000509b07547 */ /* 0x000ff0000b800000 */
[----:B------:R-:W-:Y:S01]  /*0190*/  ULOP3.LUT UR6, UR4, 0x7ffffffc, URZ, 0xc0, !UPT ;  /* 0x7ffffffc04067892 */ /* 0x000fe2000f8ec0ff */
[CC--:B------:R-:W-:Y:S01]  /*01a0*/  IMAD R11, R5.reuse, R6.reuse, R6 ;  /* 0x00000006050b7224 */ /* 0x0c0fe200078e0206 */
[C---:B------:R-:W-:Y:S01]  /*01b0*/  IADD3 R21, PT, PT, R5.reuse, 0x2, RZ ;  /* 0x0000000205157810 */ /* 0x040fe20007ffe0ff */
[----:B------:R-:W-:Y:S01]  /*01c0*/  HFMA2 R4, -RZ, RZ, 0, 0 ;  /* 0x00000000ff047431 */ /* 0x000fe200000001ff */
[----:B------:R-:W-:Y:S01]  /*01d0*/  IADD3 R23, PT, PT, R5, 0x3, RZ ;  /* 0x0000000305177810 */ /* 0x000fe20007ffe0ff */
[----:B------:R-:W-:Y:S01]  /*01e0*/  UIADD3 UR7, UPT, UPT, -UR6, URZ, URZ ;  /* 0x000000ff06077290 */ /* 0x000fe2000fffe1ff */
[----:B------:R-:W-:Y:S01]  /*01f0*/  IADD3 R5, PT, PT, R8, 0x2, RZ ;  /* 0x0000000208057810 */ /* 0x000fe20007ffe0ff */
[-C--:B------:R-:W-:Y:S01]  /*0200*/  IMAD R21, R21, R6.reuse, 0x1 ;  /* 0x0000000115157424 */ /* 0x080fe200078e0206 */
[----:B------:R-:W-:Y:S01]  /*0210*/  MOV R20, RZ ;  /* 0x000000ff00147202 */ /* 0x000fe20000000f00 */
[----:B------:R-:W-:Y:S01]  /*0220*/  IMAD R23, R23, R6, 0x1 ;  /* 0x0000000117177424 */ /* 0x000fe200078e0206 */
[----:B------:R-:W-:-:S02]  /*0230*/  IADD3 R11, PT, PT, R11, 0x1, RZ ;  /* 0x000000010b0b7810 */ /* 0x000fc40007ffe0ff */
[----:B------:R-:W-:-:S07]  /*0240*/  MOV R9, UR6 ;  /* 0x0000000600097c02 */ /* 0x000fce0008000f00 */
.L_x_31:
[----:B------:R-:W0:Y:S01]  /*0250*/  LDC.64 R16, c[0x0][0x398] ;  /* 0x0000e600ff107b82 */ /* 0x000e220000000a00 */
[----:B------:R-:W-:-:S07]  /*0260*/  IADD3 R13, PT, PT, R5, -0x1, RZ ;  /* 0xffffffff050d7810 */ /* 0x000fce0007ffe0ff */
[----:B------:R-:W1:Y:S08]  /*0270*/  LDC R26, c[0x0][0x3a8] ;  /* 0x0000ea00ff1a7b82 */ /* 0x000e700000000800 */
[----:B------:R-:W2:Y:S01]  /*0280*/  LDC.64 R14, c[0x0][0x3b0] ;  /* 0x0000ec00ff0e7b82 */ /* 0x000ea20000000a00 */
[----:B0-----:R-:W-:-:S04]  /*0290*/  IMAD.WIDE.U32 R12, R13, 0x4, R16 ;  /* 0x000000040d0c7825 */ /* 0x001fc800078e0010 */
[C---:B------:R-:W-:Y:S02]  /*02a0*/  IMAD.WIDE.U32 R28, R5.reuse, 0x4, R16 ;  /* 0x00000004051c7825 */ /* 0x040fe400078e0010 */
[----:B------:R-:W1:Y:S04]  /*02b0*/  LDG.E R13, desc[UR8][R12.64] ;  /* 0x000000080c0d7981 */ /* 0x000e68000c1e1900 */
[----:B------:R-:W1:Y:S01]  /*02c0*/  LDG.E R28, desc[UR8][R28.64] ;  /* 0x000000081c1c7981 */ /* 0x000e62000c1e1900 */
[----:B------:R-:W-:Y:S01]  /*02d0*/  IADD3 R25, PT, PT, R5, -0x2, RZ ;  /* 0xfffffffe05197810 */ /* 0x000fe20007ffe0ff */
[----:B-1----:R-:W-:-:S04]  /*02e0*/  IMAD R19, R13, R26, R28 ;  /* 0x0000001a0d137224 */ /* 0x002fc800078e021c */
[----:B------:R-:W-:Y:S01]  /*02f0*/  IMAD.WIDE.U32 R12, R25, 0x4, R16 ;  /* 0x00000004190c7825 */ /* 0x000fe200078e0010 */
[----:B------:R-:W-:-:S04]  /*0300*/  IADD3 R19, PT, PT, R19, R20, RZ ;  /* 0x0000001413137210 */ /* 0x000fc80007ffe0ff */
[----:B------:R0:W3:Y:S01]  /*0310*/  LDG.E R27, desc[UR8][R12.64] ;  /* 0x000000080c1b7981 */ /* 0x0000e2000c1e1900 */
[----:B--2---:R-:W-:-:S05]  /*0320*/  IMAD.WIDE.U32 R18, R19, 0x8, R14 ;  /* 0x0000000813127825 */ /* 0x004fca00078e000e */
[----:B------:R3:W2:Y:S01]  /*0330*/  LDG.E.64 R24, desc[UR8][R18.64] ;  /* 0x0000000812187981 */ /* 0x0006a2000c1e1b00 */
[----:B0-----:R-:W3:Y:S02]  /*0340*/  LDC.64 R12, c[0x0][0x3c0] ;  /* 0x0000f000ff0c7b82 */ /* 0x001ee40000000a00 */
[----:B---3--:R-:W-:-:S05]  /*0350*/  IMAD.WIDE.U32 R18, R27, 0x4, R12 ;  /* 0x000000041b127825 */ /* 0x008fca00078e000c */
[----:B------:R-:W3:Y:S01]  /*0360*/  LDG.E R22, desc[UR8][R18.64] ;  /* 0x0000000812167981 */ /* 0x000ee2000c1e1900 */
[----:B--2---:R-:W-:-:S06]  /*0370*/  IMAD.WIDE.U32 R24, R7, 0x4, R24 ;  /* 0x0000000407187825 */ /* 0x004fcc00078e0018 */
[----:B------:R-:W3:Y:S01]  /*0380*/  LDG.E R25, desc[UR8][R24.64] ;  /* 0x0000000818197981 */ /* 0x000ee2000c1e1900 */
[----:B------:R-:W-:Y:S01]  /*0390*/  IADD3 R29, PT, PT, R11, 0x1, RZ ;  /* 0x000000010b1d7810 */ /* 0x000fe20007ffe0ff */
[----:B---3--:R-:W-:-:S04]  /*03a0*/  FFMA R10, R25, R22, R10 ;  /* 0x00000016190a7223 */ /* 0x008fc8000000000a */
[----:B------:R-:W-:-:S04]  /*03b0*/  IMAD.WIDE.U32 R24, R29, 0x4, R16 ;  /* 0x000000041d187825 */ /* 0x000fc800078e0010 */
[----:B------:R-:W-:Y:S01]  /*03c0*/  IMAD.WIDE.U32 R28, R11, 0x4, R16 ;  /* 0x000000040b1c7825 */ /* 0x000fe200078e0010 */
[----:B------:R-:W2:Y:S05]  /*03d0*/  LDG.E R22, desc[UR8][R24.64] ;  /* 0x0000000818167981 */ /* 0x000eaa000c1e1900 */
[----:B------:R0:W2:Y:S02]  /*03e0*/  LDG.E R28, desc[UR8][R28.64] ;  /* 0x000000081c1c7981 */ /* 0x0000a4000c1e1900 */
[----:B0-----:R-:W0:Y:S01]  /*03f0*/  LDC R29, c[0x0][0x3a4] ;  /* 0x0000e900ff1d7b82 */ /* 0x001e220000000800 */
[----:B--2---:R-:W-:-:S05]  /*0400*/  IMAD R28, R28, R26, R22 ;  /* 0x0000001a1c1c7224 */ /* 0x004fca00078e0216 */
[----:B0-----:R-:W-:Y:S02]  /*0410*/  IADD3 R19, PT, PT, R28, R29, R20 ;  /* 0x0000001d1c137210 */ /* 0x001fe40007ffe014 */
[----:B------:R-:W-:-:S03]  /*0420*/  IADD3 R22, PT, PT, R11, -0x1, RZ ;  /* 0xffffffff0b167810 */ /* 0x000fc60007ffe0ff */
[----:B------:R-:W-:-:S04]  /*0430*/  IMAD.WIDE.U32 R18, R19, 0x8, R14 ;  /* 0x0000000813127825 */ /* 0x000fc800078e000e */
[----:B------:R-:W-:Y:S02]  /*0440*/  IMAD.WIDE.U32 R24, R22, 0x4, R16 ;  /* 0x0000000416187825 */ /* 0x000fe400078e0010 */
[----:B------:R-:W2:Y:S04]  /*0450*/  LDG.E.64 R18, desc[UR8][R18.64] ;  /* 0x0000000812127981 */ /* 0x000ea8000c1e1b00 */
[----:B------:R-:W3:Y:S01]  /*0460*/  LDG.E R24, desc[UR8][R24.64] ;  /* 0x0000000818187981 */ /* 0x000ee2000c1e1900 */
[----:B--2---:R-:W-:-:S05]  /*0470*/  IMAD.WIDE.U32 R18, R7, 0x4, R18 ;  /* 0x0000000407127825 */ /* 0x004fca00078e0012 */
[----:B------:R3:W2:Y:S02]  /*0480*/  LDG.E R22, desc[UR8][R18.64] ;  /* 0x0000000812167981 */ /* 0x0006a4000c1e1900 */
[----:B---3--:R-:W-:-:S05]  /*0490*/  IMAD.WIDE.U32 R18, R24, 0x4, R12 ;  /* 0x0000000418127825 */ /* 0x008fca00078e000c */
[----:B------:R-:W2:Y:S02]  /*04a0*/  LDG.E R28, desc[UR8][R18.64] ;  /* 0x00000008121c7981 */ /* 0x000ea4000c1e1900 */
[----:B--2---:R-:W-:Y:S01]  /*04b0*/  FFMA R10, R22, R28, R10 ;  /* 0x0000001c160a7223 */ /* 0x004fe2000000000a */
[----:B------:R-:W-:-:S05]  /*04c0*/  IADD3 R22, PT, PT, R21, 0x1, RZ ;  /* 0x0000000115167810 */ /* 0x000fca0007ffe0ff */
[----:B------:R-:W-:-:S05]  /*04d0*/  IMAD.WIDE.U32 R18, R22, 0x4, R16 ;  /* 0x0000000416127825 */ /* 0x000fca00078e0010 */
[----:B------:R0:W2:Y:S02]  /*04e0*/  LDG.E R22, desc[UR8][R18.64] ;  /* 0x0000000812167981 */ /* 0x0000a4000c1e1900 */
[----:B0-----:R-:W-:-:S05]  /*04f0*/  IMAD.WIDE.U32 R18, R21, 0x4, R16 ;  /* 0x0000000415127825 */ /* 0x001fca00078e0010 */
[----:B------:R-:W2:Y:S01]  /*0500*/  LDG.E R25, desc[UR8][R18.64] ;  /* 0x0000000812197981 */ /* 0x000ea2000c1e1900 */
[----:B------:R-:W-:Y:S01]  /*0510*/  LEA R28, R29, R20, 0x1 ;  /* 0x000000141d1c7211 */ /* 0x000fe200078e08ff */
[----:B--2---:R-:W-:Y:S01]  /*0520*/  IMAD R25, R25, R26, R22 ;  /* 0x0000001a19197224 */ /* 0x004fe200078e0216 */
[----:B------:R-:W-:-:S04]  /*0530*/  IADD3 R22, PT, PT, R21, -0x1, RZ ;  /* 0xffffffff15167810 */ /* 0x000fc80007ffe0ff */
[----:B------:R-:W-:Y:S01]  /*0540*/  IADD3 R25, PT, PT, R25, R28, RZ ;  /* 0x0000001c19197210 */ /* 0x000fe20007ffe0ff */
[----:B------:R-:W-:-:S05]  /*0550*/  IMAD.WIDE.U32 R18, R22, 0x4, R16 ;  /* 0x0000000416127825 */ /* 0x000fca00078e0010 */
[----:B------:R0:W2:Y:S02]  /*0560*/  LDG.E R22, desc[UR8][R18.64] ;  /* 0x0000000812167981 */ /* 0x0000a4000c1e1900 */
[----:B0-----:R-:W-:-:S06]  /*0570*/  IMAD.WIDE.U32 R18, R25, 0x8, R14 ;  /* 0x0000000819127825 */ /* 0x001fcc00078e000e */
[----:B------:R-:W3:Y:S02]  /*0580*/  LDG.E.64 R18, desc[UR8][R18.64] ;  /* 0x0000000812127981 */ /* 0x000ee4000c1e1b00 */
[----:B---3--:R-:W-:-:S05]  /*0590*/  IMAD.WIDE.U32 R18, R7, 0x4, R18 ;  /* 0x0000000407127825 */ /* 0x008fca00078e0012 */
[----:B------:R2:W3:Y:S02]  /*05a0*/  LDG.E R25, desc[UR8][R18.64] ;  /* 0x0000000812197981 */ /* 0x0004e4000c1e1900 */
[----:B--2---:R-:W-:-:S05]  /*05b0*/  IMAD.WIDE.U32 R18, R22, 0x4, R12 ;  /* 0x0000000416127825 */ /* 0x004fca00078e000c */
[----:B------:R-:W3:Y:S02]  /*05c0*/  LDG.E R28, desc[UR8][R18.64] ;  /* 0x00000008121c7981 */ /* 0x000ee4000c1e1900 */
[----:B---3--:R-:W-:Y:S01]  /*05d0*/  FFMA R10, R25, R28, R10 ;  /* 0x0000001c190a7223 */ /* 0x008fe2000000000a */
[----:B------:R-:W-:-:S05]  /*05e0*/  IADD3 R25, PT, PT, R23, -0x1, RZ ;  /* 0xffffffff17197810 */ /* 0x000fca0007ffe0ff */
[----:B------:R-:W-:-:S05]  /*05f0*/  IMAD.WIDE.U32 R18, R25, 0x4, R16 ;  /* 0x0000000419127825 */ /* 0x000fca00078e0010 */
[----:B------:R0:W2:Y:S02]  /*0600*/  LDG.E R25, desc[UR8][R18.64] ;  /* 0x0000000812197981 */ /* 0x0000a4000c1e1900 */
[----:B0-----:R-:W-:-:S05]  /*0610*/  IMAD.WIDE.U32 R18, R23, 0x4, R16 ;  /* 0x0000000417127825 */ /* 0x001fca00078e0010 */
[----:B------:R0:W3:Y:S02]  /*0620*/  LDG.E R28, desc[UR8][R18.64] ;  /* 0x00000008121c7981 */ /* 0x0000e4000c1e1900 */
[----:B0-----:R-:W-:-:S05]  /*0630*/  IADD3 R19, PT, PT, R23, 0x1, RZ ;  /* 0x0000000117137810 */ /* 0x001fca0007ffe0ff */
[----:B------:R-:W-:-:S06]  /*0640*/  IMAD.WIDE.U32 R16, R19, 0x4, R16 ;  /* 0x0000000413107825 */ /* 0x000fcc00078e0010 */
[----:B------:R-:W3:Y:S02]  /*0650*/  LDG.E R17, desc[UR8][R16.64] ;  /* 0x0000000810117981 */ /* 0x000ee4000c1e1900 */
[----:B---3--:R-:W-:Y:S02]  /*0660*/  IMAD R28, R28, R26, R17 ;  /* 0x0000001a1c1c7224 */ /* 0x008fe400078e0211 */
[----:B------:R-:W-:-:S05]  /*0670*/  IMAD R26, R29, 0x3, R20 ;  /* 0x000000031d1a7824 */ /* 0x000fca00078e0214 */
[----:B------:R-:W-:-:S05]  /*0680*/  IADD3 R26, PT, PT, R28, R26, RZ ;  /* 0x0000001a1c1a7210 */ /* 0x000fca0007ffe0ff */
[----:B------:R-:W-:Y:S02]  /*0690*/  IMAD.WIDE.U32 R16, R26, 0x8, R14 ;  /* 0x000000081a107825 */ /* 0x000fe400078e000e */
[----:B------:R-:W0:Y:S04]  /*06a0*/  LDC.64 R14, c[0x0][0x3b8] ;  /* 0x0000ee00ff0e7b82 */ /* 0x000e280000000a00 */
[----:B------:R-:W3:Y:S01]  /*06b0*/  LDG.E.64 R16, desc[UR8][R16.64] ;  /* 0x0000000810107981 */ /* 0x000ee2000c1e1b00 */
[----:B--2---:R-:W-:-:S06]  /*06c0*/  IMAD.WIDE.U32 R12, R25, 0x4, R12 ;  /* 0x00000004190c7825 */ /* 0x004fcc00078e000c */
[----:B------:R-:W2:Y:S01]  /*06d0*/  LDG.E R12, desc[UR8][R12.64] ;  /* 0x000000080c0c7981 */ /* 0x000ea2000c1e1900 */
[----:B0-----:R-:W-:-:S04]  /*06e0*/  IMAD.WIDE.U32 R26, R27, 0x4, R14 ;  /* 0x000000041b1a7825 */ /* 0x001fc800078e000e */
[--C-:B------:R-:W-:Y:S02]  /*06f0*/  IMAD.WIDE.U32 R18, R24, 0x4, R14.reuse ;  /* 0x0000000418127825 */ /* 0x100fe400078e000e */
[----:B------:R-:W4:Y:S04]  /*0700*/  LDG.E R27, desc[UR8][R26.64] ;  /* 0x000000081a1b7981 */ /* 0x000f28000c1e1900 */
[----:B------:R0:W5:Y:S02]  /*0710*/  LDG.E R24, desc[UR8][R18.64] ;  /* 0x0000000812187981 */ /* 0x000164000c1e1900 */
[----:B0-----:R-:W-:-:S04]  /*0720*/  IMAD.WIDE.U32 R18, R22, 0x4, R14 ;  /* 0x0000000416127825 */ /* 0x001fc800078e000e */
[----:B------:R-:W-:Y:S02]  /*0730*/  IMAD.WIDE.U32 R14, R25, 0x4, R14 ;  /* 0x00000004190e7825 */ /* 0x000fe400078e000e */
[----:B------:R-:W2:Y:S04]  /*0740*/  LDG.E R25, desc[UR8][R18.64] ;  /* 0x0000000812197981 */ /* 0x000ea8000c1e1900 */
[----:B------:R-:W2:Y:S01]  /*0750*/  LDG.E R15, desc[UR8][R14.64] ;  /* 0x000000080e0f7981 */ /* 0x000ea2000c1e1900 */
[----:B---3--:R-:W-:-:S06]  /*0760*/  IMAD.WIDE.U32 R16, R7, 0x4, R16 ;  /* 0x0000000407107825 */ /* 0x008fcc00078e0010 */
[----:B------:R-:W3:Y:S01]  /*0770*/  LDG.E R17, desc[UR8][R16.64] ;  /* 0x0000000810117981 */ /* 0x000ee2000c1e1900 */
[----:B------:R-:W-:-:S04]  /*0780*/  UIADD3 UR7, UPT, UPT, UR7, 0x4, URZ ;  /* 0x0000000407077890 */ /* 0x000fc8000fffe0ff */
[----:B------:R-:W-:Y:S01]  /*0790*/  UISETP.NE.AND UP1, UPT, UR7, URZ, UPT ;  /* 0x000000ff0700728c */ /* 0x000fe2000bf25270 */
[----:B------:R-:W-:Y:S02]  /*07a0*/  LEA R20, R29, R20, 0x2 ;  /* 0x000000141d147211 */ /* 0x000fe400078e10ff */
[----:B------:R-:W-:Y:S01]  /*07b0*/  LEA R5, R6, R5, 0x2 ;  /* 0x0000000506057211 */ /* 0x000fe200078e10ff */
[----:B----4-:R-:W-:-:S04]  /*07c0*/  FADD R27, R27, R4 ;  /* 0x000000041b1b7221 */ /* 0x010fc80000000000 */
[----:B-----5:R-:W-:Y:S01]  /*07d0*/  FADD R24, R27, R24 ;  /* 0x000000181b187221 */ /* 0x020fe20000000000 */
[C---:B------:R-:W-:Y:S02]  /*07e0*/  LEA R11, R6.reuse, R11, 0x2 ;  /* 0x0000000b060b7211 */ /* 0x040fe400078e10ff */
[C---:B------:R-:W-:Y:S02]  /*07f0*/  LEA R21, R6.reuse, R21, 0x2 ;  /* 0x0000001506157211 */ /* 0x040fe400078e10ff */
[----:B------:R-:W-:Y:S01]  /*0800*/  LEA R23, R6, R23, 0x2 ;  /* 0x0000001706177211 */ /* 0x000fe200078e10ff */
[----:B--2---:R-:W-:-:S04]  /*0810*/  FADD R24, R24, R25 ;  /* 0x0000001918187221 */ /* 0x004fc80000000000 */
[----:B------:R-:W-:Y:S01]  /*0820*/  FADD R4, R24, R15 ;  /* 0x0000000f18047221 */ /* 0x000fe20000000000 */
[----:B---3--:R-:W-:Y:S01]  /*0830*/  FFMA R10, R17, R12, R10 ;  /* 0x0000000c110a7223 */ /* 0x008fe2000000000a */
[----:B------:R-:W-:Y:S06]  /*0840*/  BRA.U UP1, `(.L_x_31) ;  /* 0xfffffff901807547 */ /* 0x000fec000b83ffff */
.L_x_30:
[----:B------:R-:W-:Y:S05]  /*0850*/  BRA.U !UP0, `(.L_x_29) ;  /* 0x0000000508507547 */ /* 0x000fea000b800000 */
[----:B------:R-:W-:Y:S02]  /*0860*/  UISETP.NE.AND UP0, UPT, UR5, 0x1, UPT ;  /* 0x000000010500788c */ /* 0x000fe4000bf05270 */
[----:B------:R-:W-:-:S04]  /*0870*/  ULOP3.LUT UR4, UR4, 0x1, URZ, 0xc0, !UPT ;  /* 0x0000000104047892 */ /* 0x000fc8000f8ec0ff */
[----:B------:R-:W-:-:S03]  /*0880*/  UISETP.NE.U32.AND UP1, UPT, UR4, 0x1, UPT ;  /* 0x000000010400788c */ /* 0x000fc6000bf25070 */
[----:B------:R-:W-:Y:S08]  /*0890*/  BRA.U !UP0, `(.L_x_32) ;  /* 0x0000000108cc7547 */ /* 0x000ff0000b800000 */
[----:B------:R-:W0:Y:S01]  /*08a0*/  LDC.64 R26, c[0x0][0x398] ;  /* 0x0000e600ff1a7b82 */ /* 0x000e220000000a00 */
[----:B------:R-:W-:-:S05]  /*08b0*/  IMAD R21, R9, R6, R8 ;  /* 0x0000000609157224 */ /* 0x000fca00078e0208 */
[C---:B------:R-:W-:Y:S02]  /*08c0*/  IADD3 R5, PT, PT, R21.reuse, R6, RZ ;  /* 0x0000000615057210 */ /* 0x040fe40007ffe0ff */
[----:B------:R-:W-:Y:S01]  /*08d0*/  IADD3 R23, PT, PT, R21, 0x1, RZ ;  /* 0x0000000115177810 */ /* 0x000fe20007ffe0ff */
[----:B------:R-:W1:Y:S01]  /*08e0*/  LDC R20, c[0x0][0x3a4] ;  /* 0x0000e900ff147b82 */ /* 0x000e620000000800 */
[----:B------:R-:W-:Y:S02]  /*08f0*/  IADD3 R17, PT, PT, R5, 0x1, RZ ;  /* 0x0000000105117810 */ /* 0x000fe40007ffe0ff */
[----:B------:R-:W-:Y:S02]  /*0900*/  IADD3 R15, PT, PT, R21, 0x2, RZ ;  /* 0x00000002150f7810 */ /* 0x000fe40007ffe0ff */
[----:B------:R-:W-:-:S03]  /*0910*/  IADD3 R19, PT, PT, R5, 0x2, RZ ;  /* 0x0000000205137810 */ /* 0x000fc60007ffe0ff */
[----:B------:R-:W2:Y:S01]  /*0920*/  LDC R24, c[0x0][0x3a8] ;  /* 0x0000ea00ff187b82 */ /* 0x000ea20000000800 */
[----:B0-----:R-:W-:-:S07]  /*0930*/  IMAD.WIDE.U32 R22, R23, 0x4, R26 ;  /* 0x0000000417167825 */ /* 0x001fce00078e001a */
[----:B------:R-:W0:Y:S01]  /*0940*/  LDC.64 R12, c[0x0][0x3b0] ;  /* 0x0000ec00ff0c7b82 */ /* 0x000e220000000a00 */
[--C-:B------:R-:W-:Y:S01]  /*0950*/  IMAD.WIDE.U32 R16, R17, 0x4, R26.reuse ;  /* 0x0000000411107825 */ /* 0x100fe200078e001a */
[----:B------:R3:W2:Y:S03]  /*0960*/  LDG.E R22, desc[UR8][R22.64] ;  /* 0x0000000816167981 */ /* 0x0006a6000c1e1900 */
[--C-:B------:R-:W-:Y:S02]  /*0970*/  IMAD.WIDE.U32 R14, R15, 0x4, R26.reuse ;  /* 0x000000040f0e7825 */ /* 0x100fe400078e001a */
[----:B------:R-:W4:Y:S02]  /*0980*/  LDG.E R16, desc[UR8][R16.64] ;  /* 0x0000000810107981 */ /* 0x000f24000c1e1900 */
[----:B------:R-:W-:Y:S02]  /*0990*/  IMAD.WIDE.U32 R18, R19, 0x4, R26 ;  /* 0x0000000413127825 */ /* 0x000fe400078e001a */
[----:B------:R-:W5:Y:S04]  /*09a0*/  LDG.E R14, desc[UR8][R14.64] ;  /* 0x000000080e0e7981 */ /* 0x000f68000c1e1900 */
[----:B------:R-:W5:Y:S01]  /*09b0*/  LDG.E R18, desc[UR8][R18.64] ;  /* 0x0000000812127981 */ /* 0x000f62000c1e1900 */
[----:B-1----:R-:W-:-:S05]  /*09c0*/  IMAD R11, R9, R20, RZ ;  /* 0x00000014090b7224 */ /* 0x002fca00078e02ff */
[----:B---3--:R-:W-:Y:S01]  /*09d0*/  IADD3 R23, PT, PT, R11, R20, RZ ;  /* 0x000000140b177210 */ /* 0x008fe20007ffe0ff */
[----:B------:R-:W-:-:S04]  /*09e0*/  IMAD.WIDE.U32 R20, R21, 0x4, R26 ;  /* 0x0000000415147825 */ /* 0x000fc800078e001a */
[----:B------:R-:W-:Y:S02]  /*09f0*/  IMAD.WIDE.U32 R26, R5, 0x4, R26 ;  /* 0x00000004051a7825 */ /* 0x000fe400078e001a */
[----:B------:R-:W3:Y:S04]  /*0a00*/  LDG.E R21, desc[UR8][R20.64] ;  /* 0x0000000814157981 */ /* 0x000ee8000c1e1900 */
[----:B------:R-:W3:Y:S01]  /*0a10*/  LDG.E R27, desc[UR8][R26.64] ;  /* 0x000000081a1b7981 */ /* 0x000ee2000c1e1900 */
[-C--:B--2---:R-:W-:Y:S02]  /*0a20*/  IMAD R11, R22, R24.reuse, R11 ;  /* 0x00000018160b7224 */ /* 0x084fe400078e020b */
[----:B----4-:R-:W-:Y:S02]  /*0a30*/  IMAD R23, R16, R24, R23 ;  /* 0x0000001810177224 */ /* 0x010fe400078e0217 */
[----:B------:R-:W1:Y:S01]  /*0a40*/  LDC.64 R16, c[0x0][0x3b8] ;  /* 0x0000ee00ff107b82 */ /* 0x000e620000000a00 */
[----:B-----5:R-:W-:-:S02]  /*0a50*/  IADD3 R11, PT, PT, R14, R11, RZ ;  /* 0x0000000b0e0b7210 */ /* 0x020fc40007ffe0ff */
[----:B------:R-:W-:-:S03]  /*0a60*/  IADD3 R23, PT, PT, R18, R23, RZ ;  /* 0x0000001712177210 */ /* 0x000fc60007ffe0ff */
[--C-:B0-----:R-:W-:Y:S02]  /*0a70*/  IMAD.WIDE.U32 R24, R11, 0x8, R12.reuse ;  /* 0x000000080b187825 */ /* 0x101fe400078e000c */
[----:B------:R-:W3:Y:S02]  /*0a80*/  LDC.64 R14, c[0x0][0x3c0] ;  /* 0x0000f000ff0e7b82 */ /* 0x000ee40000000a00 */
[----:B------:R-:W-:Y:S02]  /*0a90*/  IMAD.WIDE.U32 R12, R23, 0x8, R12 ;  /* 0x00000008170c7825 */ /* 0x000fe400078e000c */
[----:B------:R-:W2:Y:S04]  /*0aa0*/  LDG.E.64 R22, desc[UR8][R24.64] ;  /* 0x0000000818167981 */ /* 0x000ea8000c1e1b00 */
[----:B------:R-:W4:Y:S01]  /*0ab0*/  LDG.E.64 R12, desc[UR8][R12.64] ;  /* 0x000000080c0c7981 */ /* 0x000f22000c1e1b00 */
[----:B---3--:R-:W-:-:S04]  /*0ac0*/  IMAD.WIDE.U32 R18, R21, 0x4, R14 ;  /* 0x0000000415127825 */ /* 0x008fc800078e000e */
[----:B-1----:R-:W-:Y:S02]  /*0ad0*/  IMAD.WIDE.U32 R20, R21, 0x4, R16 ;  /* 0x0000000415147825 */ /* 0x002fe400078e0010 */
[----:B------:R-:W3:Y:S02]  /*0ae0*/  LDG.E R19, desc[UR8][R18.64] ;  /* 0x0000000812137981 */ /* 0x000ee4000c1e1900 */
[C---:B------:R-:W-:Y:S02]  /*0af0*/  IMAD.WIDE.U32 R14, R27.reuse, 0x4, R14 ;  /* 0x000000041b0e7825 */ /* 0x040fe400078e000e */
[----:B------:R-:W5:Y:S02]  /*0b00*/  LDG.E R21, desc[UR8][R20.64] ;  /* 0x0000000814157981 */ /* 0x000f64000c1e1900 */
[----:B------:R-:W-:Y:S02]  /*0b10*/  IMAD.WIDE.U32 R16, R27, 0x4, R16 ;  /* 0x000000041b107825 */ /* 0x000fe400078e0010 */
[----:B------:R-:W3:Y:S04]  /*0b20*/  LDG.E R14, desc[UR8][R14.64] ;  /* 0x000000080e0e7981 */ /* 0x000ee8000c1e1900 */
[----:B------:R-:W3:Y:S01]  /*0b30*/  LDG.E R17, desc[UR8][R16.64] ;  /* 0x0000000810117981 */ /* 0x000ee2000c1e1900 */
[----:B--2---:R-:W-:-:S04]  /*0b40*/  IMAD.WIDE.U32 R22, R7, 0x4, R22 ;  /* 0x0000000407167825 */ /* 0x004fc800078e0016 */
[----:B----4-:R-:W-:Y:S02]  /*0b50*/  IMAD.WIDE.U32 R24, R7, 0x4, R12 ;  /* 0x0000000407187825 */ /* 0x010fe400078e000c */
[----:B------:R-:W2:Y:S04]  /*0b60*/  LDG.E R23, desc[UR8][R22.64] ;  /* 0x0000000816177981 */ /* 0x000ea8000c1e1900 */
[----:B------:R-:W4:Y:S01]  /*0b70*/  LDG.E R25, desc[UR8][R24.64] ;  /* 0x0000000818197981 */ /* 0x000f22000c1e1900 */
[----:B------:R-:W-:Y:S01]  /*0b80*/  IADD3 R9, PT, PT, R9, 0x2, RZ ;  /* 0x0000000209097810 */ /* 0x000fe20007ffe0ff */
[----:B-----5:R-:W-:-:S04]  /*0b90*/  FADD R4, R4, R21 ;  /* 0x0000001504047221 */ /* 0x020fc80000000000 */
[----:B---3--:R-:W-:Y:S01]  /*0ba0*/  FADD R4, R4, R17 ;  /* 0x0000001104047221 */ /* 0x008fe20000000000 */
[----:B--2---:R-:W-:-:S04]  /*0bb0*/  FFMA R10, R23, R19, R10 ;  /* 0x00000013170a7223 */ /* 0x004fc8000000000a */
[----:B----4-:R-:W-:-:S07]  /*0bc0*/  FFMA R10, R25, R14, R10 ;  /* 0x0000000e190a7223 */ /* 0x010fce000000000a */
.L_x_32:
[----:B------:R-:W-:Y:S05]  /*0bd0*/  BRA.U UP1, `(.L_x_29) ;  /* 0x0000000101707547 */ /* 0x000fea000b800000 */
[----:B------:R-:W0:Y:S01]  /*0be0*/  LDC.64 R12, c[0x0][0x398] ;  /* 0x0000e600ff0c7b82 */ /* 0x000e220000000a00 */
[----:B------:R-:W-:-:S05]  /*0bf0*/  IMAD R5, R9, R6, R8 ;  /* 0x0000000609057224 */ /* 0x000fca00078e0208 */
[C---:B------:R-:W-:Y:S02]  /*0c00*/  IADD3 R17, PT, PT, R5.reuse, 0x1, RZ ;  /* 0x0000000105117810 */ /* 0x040fe40007ffe0ff */
[----:B------:R-:W-:Y:S01]  /*0c10*/  IADD3 R19, PT, PT, R5, 0x2, RZ ;  /* 0x0000000205137810 */ /* 0x000fe20007ffe0ff */
[----:B------:R-:W1:Y:S08]  /*0c20*/  LDC R6, c[0x0][0x3a4] ;  /* 0x0000e900ff067b82 */ /* 0x000e700000000800 */
[----:B------:R-:W2:Y:S01]  /*0c30*/  LDC R8, c[0x0][0x3a8] ;  /* 0x0000ea00ff087b82 */ /* 0x000ea20000000800 */
[----:B0-----:R-:W-:-:S07]  /*0c40*/  IMAD.WIDE.U32 R16, R17, 0x4, R12 ;  /* 0x0000000411107825 */ /* 0x001fce00078e000c */
[----:B------:R-:W0:Y:S01]  /*0c50*/  LDC.64 R14, c[0x0][0x3b0] ;  /* 0x0000ec00ff0e7b82 */ /* 0x000e220000000a00 */
[--C-:B------:R-:W-:Y:S01]  /*0c60*/  IMAD.WIDE.U32 R18, R19, 0x4, R12.reuse ;  /* 0x0000000413127825 */ /* 0x100fe200078e000c */
[----:B------:R-:W2:Y:S05]  /*0c70*/  LDG.E R16, desc[UR8][R16.64] ;  /* 0x0000000810107981 */ /* 0x000eaa000c1e1900 */
[----:B------:R-:W3:Y:S01]  /*0c80*/  LDG.E R18, desc[UR8][R18.64] ;  /* 0x0000000812127981 */ /* 0x000ee2000c1e1900 */
[----:B-1----:R-:W-:Y:S02]  /*0c90*/  IMAD R9, R9, R6, RZ ;  /* 0x0000000609097224 */ /* 0x002fe400078e02ff */
[----:B------:R-:W-:-:S06]  /*0ca0*/  IMAD.WIDE.U32 R12, R5, 0x4, R12 ;  /* 0x00000004050c7825 */ /* 0x000fcc00078e000c */
[----:B------:R-:W4:Y:S01]  /*0cb0*/  LDG.E R13, desc[UR8][R12.64] ;  /* 0x000000080c0d7981 */ /* 0x000f22000c1e1900 */
[----:B--2---:R-:W-:Y:S02]  /*0cc0*/  IMAD R9, R16, R8, R9 ;  /* 0x0000000810097224 */ /* 0x004fe400078e0209 */
[----:B------:R-:W4:Y:S03]  /*0cd0*/  LDC.64 R16, c[0x0][0x3b8] ;  /* 0x0000ee00ff107b82 */ /* 0x000f260000000a00 */
[----:B---3--:R-:W-:-:S05]  /*0ce0*/  IADD3 R9, PT, PT, R18, R9, RZ ;  /* 0x0000000912097210 */ /* 0x008fca0007ffe0ff */
[----:B0-----:R-:W-:Y:S02]  /*0cf0*/  IMAD.WIDE.U32 R14, R9, 0x8, R14 ;  /* 0x00000008090e7825 */ /* 0x001fe400078e000e */
[----:B------:R-:W0:Y:S04]  /*0d00*/  LDC.64 R8, c[0x0][0x3c0] ;  /* 0x0000f000ff087b82 */ /* 0x000e280000000a00 */
[----:B------:R-:W2:Y:S01]  /*0d10*/  LDG.E.64 R14, desc[UR8][R14.64] ;  /* 0x000000080e0e7981 */ /* 0x000ea2000c1e1b00 */
[----:B----4-:R-:W-:-:S06]  /*0d20*/  IMAD.WIDE.U32 R16, R13, 0x4, R16 ;  /* 0x000000040d107825 */ /* 0x010fcc00078e0010 */
[----:B------:R-:W3:Y:S01]  /*0d30*/  LDG.E R17, desc[UR8][R16.64] ;  /* 0x0000000810117981 */ /* 0x000ee2000c1e1900 */
[----:B0-----:R-:W-:-:S06]  /*0d40*/  IMAD.WIDE.U32 R8, R13, 0x4, R8 ;  /* 0x000000040d087825 */ /* 0x001fcc00078e0008 */
[----:B------:R-:W4:Y:S01]  /*0d50*/  LDG.E R8, desc[UR8][R8.64] ;  /* 0x0000000808087981 */ /* 0x000f22000c1e1900 */
[----:B--2---:R-:W-:-:S06]  /*0d60*/  IMAD.WIDE.U32 R6, R7, 0x4, R14 ;  /* 0x0000000407067825 */ /* 0x004fcc00078e000e */
[----:B------:R-:W4:Y:S01]  /*0d70*/  LDG.E R7, desc[UR8][R6.64] ;  /* 0x0000000806077981 */ /* 0x000f22000c1e1900 */
[----:B---3--:R-:W-:Y:S01]  /*0d80*/  FADD R4, R4, R17 ;  /* 0x0000001104047221 */ /* 0x008fe20000000000 */
[----:B----4-:R-:W-:-:S07]  /*0d90*/  FFMA R10, R7, R8, R10 ;  /* 0x00000008070a7223 */ /* 0x010fce000000000a */
.L_x_29:
[----:B------:R-:W0:Y:S01]  /*0da0*/  LDC.64 R6, c[0x0][0x390] ;  /* 0x0000e400ff067b82 */ /* 0x000e220000000a00 */
[----:B------:R-:W-:-:S07]  /*0db0*/  IMAD R11, R3, UR10, R0 ;  /* 0x0000000a030b7c24 */ /* 0x000fce000f8e0200 */
[----:B------:R-:W1:Y:S01]  /*0dc0*/  LDC.64 R8, c[0x0][0x380] ;  /* 0x0000e000ff087b82 */ /* 0x000e620000000a00 */
[----:B0-----:R-:W-:-:S06]  /*0dd0*/  IMAD.WIDE.U32 R6, R11, 0x4, R6 ;  /* 0x000000040b067825 */ /* 0x001fcc00078e0006 */
[----:B------:R-:W2:Y:S01]  /*0de0*/  LDG.E R7, desc[UR8][R6.64] ;  /* 0x0000000806077981 */ /* 0x000ea2000c1e1900 */
[----:B-1----:R-:W-:-:S06]  /*0df0*/  IMAD.WIDE.U32 R8, R2, 0x8, R8 ;  /* 0x0000000802087825 */ /* 0x002fcc00078e0008 */
[----:B------:R-:W3:Y:S01]  /*0e00*/  LDG.E.64 R8, desc[UR8][R8.64] ;  /* 0x0000000808087981 */ /* 0x000ee2000c1e1b00 */
[----:B------:R-:W-:Y:S01]  /*0e10*/  LOP3.LUT P0, RZ, R3, R0, RZ, 0xfc, !PT ;  /* 0x0000000003ff7212 */ /* 0x000fe2000780fcff */
[----:B--2---:R-:W-:-:S04]  /*0e20*/  FADD R5, -R7, R10 ;  /* 0x0000000a07057221 */ /* 0x004fc80000000100 */
[----:B------:R-:W-:Y:S01]  /*0e30*/  FMUL R5, R5, R5 ;  /* 0x0000000505057220 */ /* 0x000fe20000400000 */
[----:B---3--:R-:W-:-:S05]  /*0e40*/  IMAD.WIDE.U32 R10, R11, 0x4, R8 ;  /* 0x000000040b0a7825 */ /* 0x008fca00078e0008 */
[----:B------:R0:W-:Y:S02]  /*0e50*/  STG.E desc[UR8][R10.64], R5 ;  /* 0x000000050a007986 */ /* 0x0001e4000c101908 */
[----:B------:R-:W-:Y:S05]  /*0e60*/  @P0 EXIT ;  /* 0x000000000000094d */ /* 0x000fea0003800000 */
[----:B------:R-:W1:Y:S02]  /*0e70*/  LDC.64 R6, c[0x0][0x388] ;  /* 0x0000e200ff067b82 */ /* 0x000e640000000a00 */
[----:B-1----:R-:W-:-:S05]  /*0e80*/  IMAD.WIDE.U32 R2, R2, 0x4, R6 ;  /* 0x0000000402027825 */ /* 0x002fca00078e0006 */
[----:B------:R-:W-:Y:S01]  /*0e90*/  STG.E desc[UR8][R2.64], R4 ;  /* 0x0000000402007986 */ /* 0x000fe2000c101908 */
[----:B------:R-:W-:Y:S05]  /*0ea0*/  EXIT ;  /* 0x000000000000794d */ /* 0x000fea0003800000 */
.L_x_33:
        /* <DEDUP_REMOVED lines=13> */
.L_x_37:


//--------------------- .nv.shared.transfer_kernel --------------------------
	.section	.nv.shared.transfer_kernel,"aw",@nobits
	.sectionflags	@""
	.align	16
	.zero		1024


//--------------------- .nv.shared.reserved.0     --------------------------
	.section	.nv.shared.reserved.0,"aw",@nobits
	.weak		__nv_reservedSMEM_offset_0_alias
	.size		__nv_reservedSMEM_offset_0_alias, 0, 64
	.other		__nv_reservedSMEM_offset_0_alias,@"STO_CUDA_RESERVED_SHARED STV_DEFAULT"
__nv_reservedSMEM_offset_0_alias:
	.zero		0
	.zero		64


//--------------------- .nv.shared.reduceSum_kernel --------------------------
	.section	.nv.shared.reduceSum_kernel,"aw",@nobits
	.sectionflags	@""
	.align	16
	.zero		1024


//--------------------- .nv.shared.pixelDiff_kernel --------------------------
	.section	.nv.shared.pixelDiff_kernel,"aw",@nobits
	.sectionflags	@""
	.align	16
	.zero		1024


//--------------------- .nv.constant0.transfer_kernel --------------------------
	.section	.nv.constant0.transfer_kernel,"a",@progbits
	.sectionflags	@""
	.align	4
.nv.constant0.transfer_kernel:
	.zero		924


//--------------------- .nv.constant0.reduceSum_kernel --------------------------
	.section	.nv.constant0.reduceSum_kernel,"a",@progbits
	.sectionflags	@""
	.align	4
.nv.constant0.reduceSum_kernel:
	.zero		916


//--------------------- .nv.constant0.pixelDiff_kernel --------------------------
	.section	.nv.constant0.pixelDiff_kernel,"a",@progbits
	.sectionflags	@""
	.align	4
.nv.constant0.pixelDiff_kernel:
	.zero		972


//--------------------- SYMBOLS --------------------------

	.type		.nv.reservedSmem.offset0,@object
	.size		.nv.reservedSmem.offset0,0x4
	.type		.nv.reservedSmem.cap,@object
	.size		.nv.reservedSmem.cap,0x4
